// auto-generated by cutlass_sweep.gemm — config: {"arch": "sm_100", "cluster_m": 1, "cluster_n": 2, "dtype": "int8", "stages": 3, "tile_k": 128, "tile_m": 128, "tile_n": 128}
#include "cutlass/cutlass.h"
#include "cutlass/gemm/collective/collective_builder.hpp"
#include "cutlass/gemm/device/gemm_universal_adapter.h"
#include "cutlass/gemm/kernel/gemm_universal.hpp"
#include "cutlass/epilogue/collective/collective_builder.hpp"

using ElemA = int8_t;
using ElemB = int8_t;
using ElemCD = int8_t;
using Acc  = int32_t;
using TileShape    = cute::Shape<cute::_128, cute::_128, cute::_128>;
using ClusterShape = cute::Shape<cute::_1, cute::_2, cute::_1>;

using CollectiveEpilogue = typename cutlass::epilogue::collective::CollectiveBuilder<
    cutlass::arch::Sm100, cutlass::arch::OpClassTensorOp,
    TileShape, ClusterShape,
    cutlass::epilogue::collective::EpilogueTileAuto,
    Acc, Acc,
    ElemCD, cutlass::layout::RowMajor, 128 / cutlass::sizeof_bits<ElemCD>::value,
    ElemCD, cutlass::layout::RowMajor, 128 / cutlass::sizeof_bits<ElemCD>::value,
    cutlass::epilogue::collective::EpilogueScheduleAuto
  >::CollectiveOp;

using CollectiveMainloop = typename cutlass::gemm::collective::CollectiveBuilder<
    cutlass::arch::Sm100, cutlass::arch::OpClassTensorOp,
    ElemA, cutlass::layout::RowMajor, 128 / cutlass::sizeof_bits<ElemA>::value,
    ElemB, cutlass::layout::ColumnMajor, 128 / cutlass::sizeof_bits<ElemB>::value,
    Acc,
    TileShape, ClusterShape,
    cutlass::gemm::collective::StageCount<3>,
    cutlass::gemm::collective::KernelScheduleAuto
  >::CollectiveOp;

using GemmKernel = cutlass::gemm::kernel::GemmUniversal<
    cute::Shape<int,int,int,int>,
    CollectiveMainloop,
    CollectiveEpilogue
>;
using Gemm = cutlass::gemm::device::GemmUniversalAdapter<GemmKernel>;

// Force the device kernel symbol into the cubin without needing a host main.
auto* _anchor = &cutlass::device_kernel<GemmKernel>;


// ===== COMPILED SASS (sm_100a) =====

	.target	sm_100a

	.elftype	@"ET_EXEC"


//--------------------- .note.nv.tkinfo           --------------------------
	.section	.note.nv.tkinfo,"",@"SHT_NOTE"
	.sectionflags	@"SHF_NOTE_NV_TKINFO"
	.tkinfo
        /*0018*/ 	.word	0x00000002
        /*0030*/ 	.string	""
        /*0030*/ 	.string	"ptxas"
        /*0030*/ 	.string	"Cuda compilation tools, release 13.0, V13.0.88"
        /*0030*/ 	.string	"Build cuda_13.0.r13.0/compiler.36424714_0"
        /*0030*/ 	.string	"-arch sm_100a -m 64 "



//--------------------- .note.nv.cuinfo           --------------------------
	.section	.note.nv.cuinfo,"",@"SHT_NOTE"
	.sectionflags	@"SHF_NOTE_NV_CUINFO"
        /*0018*/ 	.short	0x0002
        /*001a*/ 	.short	0x0064
        /*001c*/ 	.short	0x0082
	.zero		2


//--------------------- .nv.info                  --------------------------
	.section	.nv.info,"",@"SHT_CUDA_INFO"
	.align	4


	//----- nvinfo : EIATTR_REGCOUNT
	.align		4
        /*0000*/ 	.byte	0x04, 0x2f
        /*0002*/ 	.short	(.L_19 - .L_18)
	.align		4
.L_18:
        /*0004*/ 	.word	index@(_ZN7cutlass13device_kernelINS_4gemm6kernel13GemmUniversalIN4cute5tupleIJiiiiEEENS1_10collective13CollectiveMmaINS1_35MainloopSm100TmaUmmaWarpSpecializedILi3ELi2ELi4ENS5_IJNS4_1CILi1EEENSA_ILi2EEESB_EEEEENS5_IJNSA_ILi128EEESF_SF_EEEaNS5_IJlSB_lEEEaSH_NS4_8TiledMMAINS4_8MMA_AtomIJNS4_15SM100_MMA_S8_SSIaaiLi128ELi128ELNS4_4UMMA5MajorE0ELSM_0ELNSL_8SaturateE0EEEEEENS4_6LayoutINS5_IJSB_SB_SB_EEENS5_IJNSA_ILi0EEESS_SS_EEEEENS5_IJNS4_10UnderscoreESV_SV_EEEEENS4_23SM90_TMA_LOAD_MULTICASTENS4_14ComposedLayoutINS4_7SwizzleILi3ELi4ELi3EEENS4_18smem_ptr_flag_bitsILi8EEENSQ_INS5_IJNSA_ILi8EEESF_EEENS5_IJSF_SB_EEEEEEEvNS4_8identityENS4_13SM90_TMA_LOADES18_vS19_EENS_8epilogue10collective18CollectiveEpilogueINS1C_23Sm100TmaWarpSpecializedILi2ELi2ELi64ELb0ELb0EEEJSG_NS5_IJNSQ_ISF_SB_EENSQ_INSA_ILi64EEESB_EEEEEaSH_aSH_NS1C_6fusion15FusionCallbacksIS1G_NS1L_17LinearCombinationIaiaiLNS_15FloatRoundStyleE2EEESG_S1K_JEEENS4_5SM1004TMEM4LOAD26SM100_TMEM_LOAD_32dp32b64xES1A_NSZ_INS10_ILi2ELi4ELi3EEES13_NSQ_INS5_IJS14_S1I_EEENS5_IJS1I_SB_EEEEEEENS4_39AutoVectorizingCopyWithAssumedAlignmentILi128EEENS4_14SM90_TMA_STOREES1Z_S21_S21_EEEvvEEEEvNT_6ParamsE)
        /*0008*/ 	.word	0x000000a4


	//----- nvinfo : EIATTR_FRAME_SIZE
	.align		4
.L_19:
        /*000c*/ 	.byte	0x04, 0x11
        /*000e*/ 	.short	(.L_21 - .L_20)
	.align		4
.L_20:
        /*0010*/ 	.word	index@($__internal_2_$__cuda_sm10x_tcgen05_guardrail_trap_unallocated_columns_being_dealloced)
        /*0014*/ 	.word	0x00000000


	//----- nvinfo : EIATTR_FRAME_SIZE
	.align		4
.L_21:
        /*0018*/ 	.byte	0x04, 0x11
        /*001a*/ 	.short	(.L_23 - .L_22)
	.align		4
.L_22:
        /*001c*/ 	.word	index@($__internal_1_$__cuda_sm10x_tcgen05_guardrail_trap_phase_invalid_during_alloc)
        /*0020*/ 	.word	0x00000000


	//----- nvinfo : EIATTR_FRAME_SIZE
	.align		4
.L_23:
        /*0024*/ 	.byte	0x04, 0x11
        /*0026*/ 	.short	(.L_25 - .L_24)
	.align		4
.L_24:
        /*0028*/ 	.word	index@($__internal_0_$__cuda_sm10x_tcgen05_guardrail_trap_col_being_dealloced_not_returned_by_alloc)
        /*002c*/ 	.word	0x00000000


	//----- nvinfo : EIATTR_FRAME_SIZE
	.align		4
.L_25:
        /*0030*/ 	.byte	0x04, 0x11
        /*0032*/ 	.short	(.L_27 - .L_26)
	.align		4
.L_26:
        /*0034*/ 	.word	index@(_ZN7cutlass13device_kernelINS_4gemm6kernel13GemmUniversalIN4cute5tupleIJiiiiEEENS1_10collective13CollectiveMmaINS1_35MainloopSm100TmaUmmaWarpSpecializedILi3ELi2ELi4ENS5_IJNS4_1CILi1EEENSA_ILi2EEESB_EEEEENS5_IJNSA_ILi128EEESF_SF_EEEaNS5_IJlSB_lEEEaSH_NS4_8TiledMMAINS4_8MMA_AtomIJNS4_15SM100_MMA_S8_SSIaaiLi128ELi128ELNS4_4UMMA5MajorE0ELSM_0ELNSL_8SaturateE0EEEEEENS4_6LayoutINS5_IJSB_SB_SB_EEENS5_IJNSA_ILi0EEESS_SS_EEEEENS5_IJNS4_10UnderscoreESV_SV_EEEEENS4_23SM90_TMA_LOAD_MULTICASTENS4_14ComposedLayoutINS4_7SwizzleILi3ELi4ELi3EEENS4_18smem_ptr_flag_bitsILi8EEENSQ_INS5_IJNSA_ILi8EEESF_EEENS5_IJSF_SB_EEEEEEEvNS4_8identityENS4_13SM90_TMA_LOADES18_vS19_EENS_8epilogue10collective18CollectiveEpilogueINS1C_23Sm100TmaWarpSpecializedILi2ELi2ELi64ELb0ELb0EEEJSG_NS5_IJNSQ_ISF_SB_EENSQ_INSA_ILi64EEESB_EEEEEaSH_aSH_NS1C_6fusion15FusionCallbacksIS1G_NS1L_17LinearCombinationIaiaiLNS_15FloatRoundStyleE2EEESG_S1K_JEEENS4_5SM1004TMEM4LOAD26SM100_TMEM_LOAD_32dp32b64xES1A_NSZ_INS10_ILi2ELi4ELi3EEES13_NSQ_INS5_IJS14_S1I_EEENS5_IJS1I_SB_EEEEEEENS4_39AutoVectorizingCopyWithAssumedAlignmentILi128EEENS4_14SM90_TMA_STOREES1Z_S21_S21_EEEvvEEEEvNT_6ParamsE)
        /*0038*/ 	.word	0x00000000


	//----- nvinfo : EIATTR_MIN_STACK_SIZE
	.align		4
.L_27:
        /*003c*/ 	.byte	0x04, 0x12
        /*003e*/ 	.short	(.L_29 - .L_28)
	.align		4
.L_28:
        /*0040*/ 	.word	index@(_ZN7cutlass13device_kernelINS_4gemm6kernel13GemmUniversalIN4cute5tupleIJiiiiEEENS1_10collective13CollectiveMmaINS1_35MainloopSm100TmaUmmaWarpSpecializedILi3ELi2ELi4ENS5_IJNS4_1CILi1EEENSA_ILi2EEESB_EEEEENS5_IJNSA_ILi128EEESF_SF_EEEaNS5_IJlSB_lEEEaSH_NS4_8TiledMMAINS4_8MMA_AtomIJNS4_15SM100_MMA_S8_SSIaaiLi128ELi128ELNS4_4UMMA5MajorE0ELSM_0ELNSL_8SaturateE0EEEEEENS4_6LayoutINS5_IJSB_SB_SB_EEENS5_IJNSA_ILi0EEESS_SS_EEEEENS5_IJNS4_10UnderscoreESV_SV_EEEEENS4_23SM90_TMA_LOAD_MULTICASTENS4_14ComposedLayoutINS4_7SwizzleILi3ELi4ELi3EEENS4_18smem_ptr_flag_bitsILi8EEENSQ_INS5_IJNSA_ILi8EEESF_EEENS5_IJSF_SB_EEEEEEEvNS4_8identityENS4_13SM90_TMA_LOADES18_vS19_EENS_8epilogue10collective18CollectiveEpilogueINS1C_23Sm100TmaWarpSpecializedILi2ELi2ELi64ELb0ELb0EEEJSG_NS5_IJNSQ_ISF_SB_EENSQ_INSA_ILi64EEESB_EEEEEaSH_aSH_NS1C_6fusion15FusionCallbacksIS1G_NS1L_17LinearCombinationIaiaiLNS_15FloatRoundStyleE2EEESG_S1K_JEEENS4_5SM1004TMEM4LOAD26SM100_TMEM_LOAD_32dp32b64xES1A_NSZ_INS10_ILi2ELi4ELi3EEES13_NSQ_INS5_IJS14_S1I_EEENS5_IJS1I_SB_EEEEEEENS4_39AutoVectorizingCopyWithAssumedAlignmentILi128EEENS4_14SM90_TMA_STOREES1Z_S21_S21_EEEvvEEEEvNT_6ParamsE)
        /*0044*/ 	.word	0x00000000
.L_29:


//--------------------- .nv.compat                --------------------------
	.section	.nv.compat,"",@"SHT_CUDA_COMPAT_INFO"
	.align	4
        /*0000*/ 	.byte	0x02, 0x09, 0x01, 0x00, 0x02, 0x02, 0x03, 0x00, 0x02, 0x05, 0x06, 0x00, 0x03, 0x07, 0x01, 0x01
        /*0010*/ 	.byte	0x02, 0x03, 0x01, 0x00, 0x02, 0x06, 0x01, 0x00, 0x04, 0x0b, 0x08, 0x00, 0x01, 0x00, 0x00, 0x00
        /*0020*/ 	.byte	0x00, 0x00, 0x00, 0x00


//--------------------- .nv.info._ZN7cutlass13device_kernelINS_4gemm6kernel13GemmUniversalIN4cute5tupleIJiiiiEEENS1_10collective13CollectiveMmaINS1_35MainloopSm100TmaUmmaWarpSpecializedILi3ELi2ELi4ENS5_IJNS4_1CILi1EEENSA_ILi2EEESB_EEEEENS5_IJNSA_ILi128EEESF_SF_EEEaNS5_IJlSB_lEEEaSH_NS4_8TiledMMAINS4_8MMA_AtomIJNS4_15SM100_MMA_S8_SSIaaiLi128ELi128ELNS4_4UMMA5MajorE0ELSM_0ELNSL_8SaturateE0EEEEEENS4_6LayoutINS5_IJSB_SB_SB_EEENS5_IJNSA_ILi0EEESS_SS_EEEEENS5_IJNS4_10UnderscoreESV_SV_EEEEENS4_23SM90_TMA_LOAD_MULTICASTENS4_14ComposedLayoutINS4_7SwizzleILi3ELi4ELi3EEENS4_18smem_ptr_flag_bitsILi8EEENSQ_INS5_IJNSA_ILi8EEESF_EEENS5_IJSF_SB_EEEEEEEvNS4_8identityENS4_13SM90_TMA_LOADES18_vS19_EENS_8epilogue10collective18CollectiveEpilogueINS1C_23Sm100TmaWarpSpecializedILi2ELi2ELi64ELb0ELb0EEEJSG_NS5_IJNSQ_ISF_SB_EENSQ_INSA_ILi64EEESB_EEEEEaSH_aSH_NS1C_6fusion15FusionCallbacksIS1G_NS1L_17LinearCombinationIaiaiLNS_15FloatRoundStyleE2EEESG_S1K_JEEENS4_5SM1004TMEM4LOAD26SM100_TMEM_LOAD_32dp32b64xES1A_NSZ_INS10_ILi2ELi4ELi3EEES13_NSQ_INS5_IJS14_S1I_EEENS5_IJS1I_SB_EEEEEEENS4_39AutoVectorizingCopyWithAssumedAlignmentILi128EEENS4_14SM90_TMA_STOREES1Z_S21_S21_EEEvvEEEEvNT_6ParamsE --------------------------
	.section	.nv.info._ZN7cutlass13device_kernelINS_4gemm6kernel13GemmUniversalIN4cute5tupleIJiiiiEEENS1_10collective13CollectiveMmaINS1_35MainloopSm100TmaUmmaWarpSpecializedILi3ELi2ELi4ENS5_IJNS4_1CILi1EEENSA_ILi2EEESB_EEEEENS5_IJNSA_ILi128EEESF_SF_EEEaNS5_IJlSB_lEEEaSH_NS4_8TiledMMAINS4_8MMA_AtomIJNS4_15SM100_MMA_S8_SSIaaiLi128ELi128ELNS4_4UMMA5MajorE0ELSM_0ELNSL_8SaturateE0EEEEEENS4_6LayoutINS5_IJSB_SB_SB_EEENS5_IJNSA_ILi0EEESS_SS_EEEEENS5_IJNS4_10UnderscoreESV_SV_EEEEENS4_23SM90_TMA_LOAD_MULTICASTENS4_14ComposedLayoutINS4_7SwizzleILi3ELi4ELi3EEENS4_18smem_ptr_flag_bitsILi8EEENSQ_INS5_IJNSA_ILi8EEESF_EEENS5_IJSF_SB_EEEEEEEvNS4_8identityENS4_13SM90_TMA_LOADES18_vS19_EENS_8epilogue10collective18CollectiveEpilogueINS1C_23Sm100TmaWarpSpecializedILi2ELi2ELi64ELb0ELb0EEEJSG_NS5_IJNSQ_ISF_SB_EENSQ_INSA_ILi64EEESB_EEEEEaSH_aSH_NS1C_6fusion15FusionCallbacksIS1G_NS1L_17LinearCombinationIaiaiLNS_15FloatRoundStyleE2EEESG_S1K_JEEENS4_5SM1004TMEM4LOAD26SM100_TMEM_LOAD_32dp32b64xES1A_NSZ_INS10_ILi2ELi4ELi3EEES13_NSQ_INS5_IJS14_S1I_EEENS5_IJS1I_SB_EEEEEEENS4_39AutoVectorizingCopyWithAssumedAlignmentILi128EEENS4_14SM90_TMA_STOREES1Z_S21_S21_EEEvvEEEEvNT_6ParamsE,"",@"SHT_CUDA_INFO"
	.sectionflags	@""
	.align	4


	//----- nvinfo : EIATTR_CUDA_API_VERSION
	.align		4
        /*0000*/ 	.byte	0x04, 0x37
        /*0002*/ 	.short	(.L_31 - .L_30)
.L_30:
        /*0004*/ 	.word	0x00000082


	//----- nvinfo : EIATTR_KPARAM_INFO
	.align		4
.L_31:
        /*0008*/ 	.byte	0x04, 0x17
        /*000a*/ 	.short	(.L_33 - .L_32)
.L_32:
        /*000c*/ 	.word	0x00000000
        /*0010*/ 	.short	0x0000
        /*0012*/ 	.short	0x0000
        /*0014*/ 	.byte	0x00, 0xf0, 0x01, 0x20


	//----- nvinfo : EIATTR_AT_ENTRY_FRAGMENTS
	.align		4
.L_33:
        /*0018*/ 	.byte	0x04, 0x4f
        /*001a*/ 	.short	(.L_35 - .L_34)


	//   ....[0]....
.L_34:
        /*001c*/ 	.word	0x00000006


	//----- nvinfo : EIATTR_RESERVED_SMEM_USED
	.align		4
.L_35:
        /*0020*/ 	.byte	0x01, 0x41
	.zero		2


	//----- nvinfo : EIATTR_SPARSE_MMA_MASK
	.align		4
        /*0024*/ 	.byte	0x03, 0x50
        /*0026*/ 	.short	0x0000


	//----- nvinfo : EIATTR_TCGEN05_1CTA_USED
	.align		4
        /*0028*/ 	.byte	0x01, 0x51
	.zero		2


	//----- nvinfo : EIATTR_MAXREG_COUNT
	.align		4
        /*002c*/ 	.byte	0x03, 0x1b
        /*002e*/ 	.short	0x00ff


	//----- nvinfo : EIATTR_NUM_BARRIERS
	.align		4
        /*0030*/ 	.byte	0x02, 0x4c
        /*0032*/ 	.byte	0x07
	.zero		1


	//----- nvinfo : EIATTR_EXTERNS
	.align		4
        /*0034*/ 	.byte	0x04, 0x0f
        /*0036*/ 	.short	(.L_37 - .L_36)


	//   ....[0]....
	.align		4
.L_36:
        /*0038*/ 	.word	index@(__assertfail)


	//----- nvinfo : EIATTR_MERCURY_ISA_VERSION
	.align		4
.L_37:
        /*003c*/ 	.byte	0x03, 0x5f
        /*003e*/ 	.short	0x0101


	//----- nvinfo : EIATTR_INT_WARP_WIDE_INSTR_OFFSETS
	.align		4
        /*0040*/ 	.byte	0x04, 0x31
        /*0042*/ 	.short	(.L_39 - .L_38)


	//   ....[0]....
.L_38:
        /*0044*/ 	.word	0x00003b80


	//   ....[1]....
        /*0048*/ 	.word	0x00003ba0


	//   ....[2]....
        /*004c*/ 	.word	0x00003bd0


	//   ....[3]....
        /*0050*/ 	.word	0x000046f0


	//   ....[4]....
        /*0054*/ 	.word	0x00004760


	//   ....[5]....
        /*0058*/ 	.word	0x00004840


	//   ....[6]....
        /*005c*/ 	.word	0x000048f0


	//----- nvinfo : EIATTR_COOP_GROUP_MASK_REGIDS
	.align		4
.L_39:
        /*0060*/ 	.byte	0x04, 0x29
        /*0062*/ 	.short	(.L_41 - .L_40)


	//   ....[0]....
.L_40:
        /*0064*/ 	.word	0xffffffff


	//   ....[1]....
        /*0068*/ 	.word	0xffffffff


	//   ....[2]....
        /*006c*/ 	.word	0xffffffff


	//   ....[3]....
        /*0070*/ 	.word	0xffffffff


	//   ....[4]....
        /*0074*/ 	.word	0xffffffff


	//   ....[5]....
        /*0078*/ 	.word	0xffffffff


	//   ....[6]....
        /*007c*/ 	.word	0xffffffff


	//   ....[7]....
        /*0080*/ 	.word	0xffffffff


	//   ....[8]....
        /*0084*/ 	.word	0xffffffff


	//   ....[9]....
        /*0088*/ 	.word	0xffffffff


	//   ....[10]....
        /*008c*/ 	.word	0xffffffff


	//   ....[11]....
        /*0090*/ 	.word	0xffffffff


	//   ....[12]....
        /*0094*/ 	.word	0xffffffff


	//   ....[13]....
        /*0098*/ 	.word	0xffffffff


	//----- nvinfo : EIATTR_COOP_GROUP_INSTR_OFFSETS
	.align		4
.L_41:
        /*009c*/ 	.byte	0x04, 0x28
        /*009e*/ 	.short	(.L_43 - .L_42)


	//   ....[0]....
.L_42:
        /*00a0*/ 	.word	0x00000080


	//   ....[1]....
        /*00a4*/ 	.word	0x000004f0


	//   ....[2]....
        /*00a8*/ 	.word	0x00000680


	//   ....[3]....
        /*00ac*/ 	.word	0x000007e0


	//   ....[4]....
        /*00b0*/ 	.word	0x000008e0


	//   ....[5]....
        /*00b4*/ 	.word	0x00000a50


	//   ....[6]....
        /*00b8*/ 	.word	0x00000bf0


	//   ....[7]....
        /*00bc*/ 	.word	0x00000da0


	//   ....[8]....
        /*00c0*/ 	.word	0x00001fb0


	//   ....[9]....
        /*00c4*/ 	.word	0x00002dd0


	//   ....[10]....
        /*00c8*/ 	.word	0x00002fe0


	//   ....[11]....
        /*00cc*/ 	.word	0x00003010


	//   ....[12]....
        /*00d0*/ 	.word	0x00003a60


	//   ....[13]....
        /*00d4*/ 	.word	0x00003c90


	//----- nvinfo : EIATTR_VRC_CTA_INIT_COUNT
	.align		4
.L_43:
        /*00d8*/ 	.byte	0x02, 0x4a
        /*00da*/ 	.byte	0x80
	.zero		1


	//----- nvinfo : EIATTR_SYSCALL_OFFSETS
	.align		4
        /*00dc*/ 	.byte	0x04, 0x46
        /*00de*/ 	.short	(.L_45 - .L_44)


	//   ....[0]....
.L_44:
        /*00e0*/ 	.word	0x000054e0


	//   ....[1]....
        /*00e4*/ 	.word	0x00005620


	//   ....[2]....
        /*00e8*/ 	.word	0x00005eb0


	//   ....[3]....
        /*00ec*/ 	.word	0x000074b0


	//----- nvinfo : EIATTR_MBARRIER_INSTR_OFFSETS
	.align		4
.L_45:
        /*00f0*/ 	.byte	0x04, 0x39
        /*00f2*/ 	.short	(.L_47 - .L_46)


	//   ....[0]....
.L_46:
        /*00f4*/ 	.word	0x00000610
        /*00f8*/ 	.word	0x000000ff
        /*00fc*/ 	.word	0x00000000
        /*0100*/ 	.short	0x0100
        /*0102*/ 	.byte	0x04
	.zero		1


	//   ....[1]....
        /*0104*/ 	.word	0x00000620
        /*0108*/ 	.word	0x000000ff
        /*010c*/ 	.word	0x00000018
        /*0110*/ 	.short	0x0100
        /*0112*/ 	.byte	0x04
	.zero		1


	//   ....[2]....
        /*0114*/ 	.word	0x00000630
        /*0118*/ 	.word	0x000000ff
        /*011c*/ 	.word	0x00000008
        /*0120*/ 	.short	0x0100
        /*0122*/ 	.byte	0x04
	.zero		1


	//   ....[3]....
        /*0124*/ 	.word	0x00000640
        /*0128*/ 	.word	0x000000ff
        /*012c*/ 	.word	0x00000020
        /*0130*/ 	.short	0x0100
        /*0132*/ 	.byte	0x04
	.zero		1


	//   ....[4]....
        /*0134*/ 	.word	0x00000650
        /*0138*/ 	.word	0x000000ff
        /*013c*/ 	.word	0x00000010
        /*0140*/ 	.short	0x0100
        /*0142*/ 	.byte	0x04
	.zero		1


	//   ....[5]....
        /*0144*/ 	.word	0x00000660
        /*0148*/ 	.word	0x000000ff
        /*014c*/ 	.word	0x00000028
        /*0150*/ 	.short	0x0100
        /*0152*/ 	.byte	0x04
	.zero		1


	//   ....[6]....
        /*0154*/ 	.word	0x00000790
        /*0158*/ 	.word	0x000000ff
        /*015c*/ 	.word	0x00000030
        /*0160*/ 	.short	0x0100
        /*0162*/ 	.byte	0x04
	.zero		1


	//   ....[7]....
        /*0164*/ 	.word	0x000007a0
        /*0168*/ 	.word	0x000000ff
        /*016c*/ 	.word	0x00000040
        /*0170*/ 	.short	0x0100
        /*0172*/ 	.byte	0x04
	.zero		1


	//   ....[8]....
        /*0174*/ 	.word	0x000007b0
        /*0178*/ 	.word	0x000000ff
        /*017c*/ 	.word	0x00000038
        /*0180*/ 	.short	0x0100
        /*0182*/ 	.byte	0x04
	.zero		1


	//   ....[9]....
        /*0184*/ 	.word	0x000007c0
        /*0188*/ 	.word	0x000000ff
        /*018c*/ 	.word	0x00000048
        /*0190*/ 	.short	0x0100
        /*0192*/ 	.byte	0x04
	.zero		1


	//   ....[10]....
        /*0194*/ 	.word	0x000008b0
        /*0198*/ 	.word	0x000000ff
        /*019c*/ 	.word	0x00000050
        /*01a0*/ 	.short	0x0100
        /*01a2*/ 	.byte	0x06
	.zero		1


	//   ....[11]....
        /*01a4*/ 	.word	0x000008c0
        /*01a8*/ 	.word	0x000000ff
        /*01ac*/ 	.word	0x00000058
        /*01b0*/ 	.short	0x0100
        /*01b2*/ 	.byte	0x06
	.zero		1


	//   ....[12]....
        /*01b4*/ 	.word	0x00000a00
        /*01b8*/ 	.word	0x000000ff
        /*01bc*/ 	.word	0x00000060
        /*01c0*/ 	.short	0x0100
        /*01c2*/ 	.byte	0x06
	.zero		1


	//   ....[13]....
        /*01c4*/ 	.word	0x00000a10
        /*01c8*/ 	.word	0x000000ff
        /*01cc*/ 	.word	0x00000070
        /*01d0*/ 	.short	0x0100
        /*01d2*/ 	.byte	0x06
	.zero		1


	//   ....[14]....
        /*01d4*/ 	.word	0x00000a20
        /*01d8*/ 	.word	0x000000ff
        /*01dc*/ 	.word	0x00000068
        /*01e0*/ 	.short	0x0100
        /*01e2*/ 	.byte	0x06
	.zero		1


	//   ....[15]....
        /*01e4*/ 	.word	0x00000a30
        /*01e8*/ 	.word	0x000000ff
        /*01ec*/ 	.word	0x00000078
        /*01f0*/ 	.short	0x0100
        /*01f2*/ 	.byte	0x06
	.zero		1


	//   ....[16]....
        /*01f4*/ 	.word	0x00000b60
        /*01f8*/ 	.word	0x000000ff
        /*01fc*/ 	.word	0x00000080
        /*0200*/ 	.short	0x0100
        /*0202*/ 	.byte	0x04
	.zero		1


	//   ....[17]....
        /*0204*/ 	.word	0x00000b70
        /*0208*/ 	.word	0x000000ff
        /*020c*/ 	.word	0x000000a0
        /*0210*/ 	.short	0x0100
        /*0212*/ 	.byte	0x04
	.zero		1


	//   ....[18]....
        /*0214*/ 	.word	0x00000b80
        /*0218*/ 	.word	0x000000ff
        /*021c*/ 	.word	0x00000088
        /*0220*/ 	.short	0x0100
        /*0222*/ 	.byte	0x04
	.zero		1


	//   ....[19]....
        /*0224*/ 	.word	0x00000b90
        /*0228*/ 	.word	0x000000ff
        /*022c*/ 	.word	0x000000a8
        /*0230*/ 	.short	0x0100
        /*0232*/ 	.byte	0x04
	.zero		1


	//   ....[20]....
        /*0234*/ 	.word	0x00000ba0
        /*0238*/ 	.word	0x000000ff
        /*023c*/ 	.word	0x00000090
        /*0240*/ 	.short	0x0100
        /*0242*/ 	.byte	0x04
	.zero		1


	//   ....[21]....
        /*0244*/ 	.word	0x00000bb0
        /*0248*/ 	.word	0x000000ff
        /*024c*/ 	.word	0x000000b0
        /*0250*/ 	.short	0x0100
        /*0252*/ 	.byte	0x04
	.zero		1


	//   ....[22]....
        /*0254*/ 	.word	0x00000bc0
        /*0258*/ 	.word	0x000000ff
        /*025c*/ 	.word	0x00000098
        /*0260*/ 	.short	0x0100
        /*0262*/ 	.byte	0x04
	.zero		1


	//   ....[23]....
        /*0264*/ 	.word	0x00000bd0
        /*0268*/ 	.word	0x000000ff
        /*026c*/ 	.word	0x000000b8
        /*0270*/ 	.short	0x0100
        /*0272*/ 	.byte	0x04
	.zero		1


	//   ....[24]....
        /*0274*/ 	.word	0x00000cc0
        /*0278*/ 	.word	0x000000ff
        /*027c*/ 	.word	0x000000c0
        /*0280*/ 	.short	0x0100
        /*0282*/ 	.byte	0x04
	.zero		1


	//   ....[25]....
        /*0284*/ 	.word	0x00000cd0
        /*0288*/ 	.word	0x000000ff
        /*028c*/ 	.word	0x000000d0
        /*0290*/ 	.short	0x0100
        /*0292*/ 	.byte	0x04
	.zero		1


	//   ....[26]....
        /*0294*/ 	.word	0x00000ce0
        /*0298*/ 	.word	0x000000ff
        /*029c*/ 	.word	0x000000c8
        /*02a0*/ 	.short	0x0100
        /*02a2*/ 	.byte	0x04
	.zero		1


	//   ....[27]....
        /*02a4*/ 	.word	0x00000cf0
        /*02a8*/ 	.word	0x000000ff
        /*02ac*/ 	.word	0x000000d8
        /*02b0*/ 	.short	0x0100
        /*02b2*/ 	.byte	0x04
	.zero		1


	//   ....[28]....
        /*02b4*/ 	.word	0x00001830
        /*02b8*/ 	.word	0x00000003
        /*02bc*/ 	.word	0x000000d0
        /*02c0*/ 	.short	0x010a
        /*02c2*/ 	.byte	0xff
	.zero		1


	//   ....[29]....
        /*02c4*/ 	.word	0x00001860
        /*02c8*/ 	.word	0x00000003
        /*02cc*/ 	.word	0x000000c0
        /*02d0*/ 	.short	0x0101
        /*02d2*/ 	.byte	0xff
	.zero		1


	//   ....[30]....
        /*02d4*/ 	.word	0x00001930
        /*02d8*/ 	.word	0x000000ff
        /*02dc*/ 	.word	0x00000018
        /*02e0*/ 	.short	0x010a
        /*02e2*/ 	.byte	0x04
	.zero		1


	//   ....[31]....
        /*02e4*/ 	.word	0x000019b0
        /*02e8*/ 	.word	0x000000ff
        /*02ec*/ 	.word	0x00000018
        /*02f0*/ 	.short	0x010a
        /*02f2*/ 	.byte	0x21
	.zero		1


	//   ....[32]....
        /*02f4*/ 	.word	0x00001b50
        /*02f8*/ 	.word	0x000000ff
        /*02fc*/ 	.word	0x00000018
        /*0300*/ 	.short	0x010a
        /*0302*/ 	.byte	0x08
	.zero		1


	//   ....[33]....
        /*0304*/ 	.word	0x00001c60
        /*0308*/ 	.word	0x000000ff
        /*030c*/ 	.word	0x00000058
        /*0310*/ 	.short	0x0101
        /*0312*/ 	.byte	0x06
	.zero		1


	//   ....[34]....
        /*0314*/ 	.word	0x00001c80
        /*0318*/ 	.word	0x000000ff
        /*031c*/ 	.word	0x00000018
        /*0320*/ 	.short	0x010a
        /*0322*/ 	.byte	0x04
	.zero		1


	//   ....[35]....
        /*0324*/ 	.word	0x00001d00
        /*0328*/ 	.word	0x000000ff
        /*032c*/ 	.word	0x00000018
        /*0330*/ 	.short	0x010a
        /*0332*/ 	.byte	0x11
	.zero		1


	//   ....[36]....
        /*0334*/ 	.word	0x00001ea0
        /*0338*/ 	.word	0x000000ff
        /*033c*/ 	.word	0x00000018
        /*0340*/ 	.short	0x010a
        /*0342*/ 	.byte	0x07
	.zero		1


	//   ....[37]....
        /*0344*/ 	.word	0x00001fe0
        /*0348*/ 	.word	0x00000003
        /*034c*/ 	.word	0x00000060
        /*0350*/ 	.short	0x010a
        /*0352*/ 	.byte	0xff
	.zero		1


	//   ....[38]....
        /*0354*/ 	.word	0x00002130
        /*0358*/ 	.word	0x00000000
        /*035c*/ 	.word	0x00000000
        /*0360*/ 	.short	0x0101
        /*0362*/ 	.byte	0xff
	.zero		1


	//   ....[39]....
        /*0364*/ 	.word	0x000026e0
        /*0368*/ 	.word	0x000000ff
        /*036c*/ 	.word	0x00000000
        /*0370*/ 	.short	0x010a
        /*0372*/ 	.byte	0x04
	.zero		1


	//   ....[40]....
        /*0374*/ 	.word	0x00002770
        /*0378*/ 	.word	0x000000ff
        /*037c*/ 	.word	0x00000000
        /*0380*/ 	.short	0x010a
        /*0382*/ 	.byte	0x05
	.zero		1


	//   ....[41]....
        /*0384*/ 	.word	0x00002810
        /*0388*/ 	.word	0x00000000
        /*038c*/ 	.word	0x00000000
        /*0390*/ 	.short	0x010a
        /*0392*/ 	.byte	0xff
	.zero		1


	//   ....[42]....
        /*0394*/ 	.word	0x00002930
        /*0398*/ 	.word	0x00000002
        /*039c*/ 	.word	0x000000c0
        /*03a0*/ 	.short	0x010a
        /*03a2*/ 	.byte	0xff
	.zero		1


	//   ....[43]....
        /*03a4*/ 	.word	0x00002990
        /*03a8*/ 	.word	0x00000004
        /*03ac*/ 	.word	0x00000000
        /*03b0*/ 	.short	0x0101
        /*03b2*/ 	.byte	0xff
	.zero		1


	//   ....[44]....
        /*03b4*/ 	.word	0x000029b0
        /*03b8*/ 	.word	0x000000ff
        /*03bc*/ 	.word	0x00000070
        /*03c0*/ 	.short	0x010a
        /*03c2*/ 	.byte	0x04
	.zero		1


	//   ....[45]....
        /*03c4*/ 	.word	0x00002ad0
        /*03c8*/ 	.word	0x00000002
        /*03cc*/ 	.word	0x00000060
        /*03d0*/ 	.short	0x010a
        /*03d2*/ 	.byte	0xff
	.zero		1


	//   ....[46]....
        /*03d4*/ 	.word	0x00002be0
        /*03d8*/ 	.word	0x00000002
        /*03dc*/ 	.word	0x00000000
        /*03e0*/ 	.short	0x0101
        /*03e2*/ 	.byte	0xff
	.zero		1


	//   ....[47]....
        /*03e4*/ 	.word	0x00002c70
        /*03e8*/ 	.word	0x000000ff
        /*03ec*/ 	.word	0x00000070
        /*03f0*/ 	.short	0x0106
        /*03f2*/ 	.byte	0x04
	.zero		1


	//   ....[48]....
        /*03f4*/ 	.word	0x00002c90
        /*03f8*/ 	.word	0x000000ff
        /*03fc*/ 	.word	0x00000070
        /*0400*/ 	.short	0x010a
        /*0402*/ 	.byte	0x04
	.zero		1


	//   ....[49]....
        /*0404*/ 	.word	0x00002d20
        /*0408*/ 	.word	0x000000ff
        /*040c*/ 	.word	0x00000070
        /*0410*/ 	.short	0x0106
        /*0412*/ 	.byte	0x07
	.zero		1


	//   ....[50]....
        /*0414*/ 	.word	0x00002d60
        /*0418*/ 	.word	0x00000000
        /*041c*/ 	.word	0x00000070
        /*0420*/ 	.short	0x010a
        /*0422*/ 	.byte	0xff
	.zero		1


	//   ....[51]....
        /*0424*/ 	.word	0x000032b0
        /*0428*/ 	.word	0x00000000
        /*042c*/ 	.word	0x00000060
        /*0430*/ 	.short	0x010a
        /*0432*/ 	.byte	0xff
	.zero		1


	//   ....[52]....
        /*0434*/ 	.word	0x000033c0
        /*0438*/ 	.word	0x00000003
        /*043c*/ 	.word	0x00000000
        /*0440*/ 	.short	0x0101
        /*0442*/ 	.byte	0xff
	.zero		1


	//   ....[53]....
        /*0444*/ 	.word	0x000033d0
        /*0448*/ 	.word	0x000000ff
        /*044c*/ 	.word	0x00000000
        /*0450*/ 	.short	0x010a
        /*0452*/ 	.byte	0x04
	.zero		1


	//   ....[54]....
        /*0454*/ 	.word	0x000033f0
        /*0458*/ 	.word	0x000000ff
        /*045c*/ 	.word	0x000000a0
        /*0460*/ 	.short	0x010a
        /*0462*/ 	.byte	0x1e
	.zero		1


	//   ....[55]....
        /*0464*/ 	.word	0x000034c0
        /*0468*/ 	.word	0x000000ff
        /*046c*/ 	.word	0x00000000
        /*0470*/ 	.short	0x010a
        /*0472*/ 	.byte	0x05
	.zero		1


	//   ....[56]....
        /*0474*/ 	.word	0x00003600
        /*0478*/ 	.word	0x000000ff
        /*047c*/ 	.word	0x00000000
        /*0480*/ 	.short	0x010a
        /*0482*/ 	.byte	0x04
	.zero		1


	//   ....[57]....
        /*0484*/ 	.word	0x00003890
        /*0488*/ 	.word	0x000000ff
        /*048c*/ 	.word	0x00000000
        /*0490*/ 	.short	0x010a
        /*0492*/ 	.byte	0x04
	.zero		1


	//   ....[58]....
        /*0494*/ 	.word	0x00003920
        /*0498*/ 	.word	0x000000ff
        /*049c*/ 	.word	0x00000000
        /*04a0*/ 	.short	0x010a
        /*04a2*/ 	.byte	0x05
	.zero		1


	//   ....[59]....
        /*04a4*/ 	.word	0x000039b0
        /*04a8*/ 	.word	0x000000ff
        /*04ac*/ 	.word	0x00000000
        /*04b0*/ 	.short	0x010a
        /*04b2*/ 	.byte	0x05
	.zero		1


	//   ....[60]....
        /*04b4*/ 	.word	0x00003a40
        /*04b8*/ 	.word	0x000000ff
        /*04bc*/ 	.word	0x00000000
        /*04c0*/ 	.short	0x010a
        /*04c2*/ 	.byte	0x04
	.zero		1


	//   ....[61]....
        /*04c4*/ 	.word	0x00003ef0
        /*04c8*/ 	.word	0x0000000c
        /*04cc*/ 	.word	0x00000060
        /*04d0*/ 	.short	0x010a
        /*04d2*/ 	.byte	0xff
	.zero		1


	//   ....[62]....
        /*04d4*/ 	.word	0x00004060
        /*04d8*/ 	.word	0x00000000
        /*04dc*/ 	.word	0x00000000
        /*04e0*/ 	.short	0x0101
        /*04e2*/ 	.byte	0xff
	.zero		1


	//   ....[63]....
        /*04e4*/ 	.word	0x000044f0
        /*04e8*/ 	.word	0x000000ff
        /*04ec*/ 	.word	0x00000058
        /*04f0*/ 	.short	0x010a
        /*04f2*/ 	.byte	0x15
	.zero		1


	//   ....[64]....
        /*04f4*/ 	.word	0x00004670
        /*04f8*/ 	.word	0x000000ff
        /*04fc*/ 	.word	0x00000040
        /*0500*/ 	.short	0x010a
        /*0502*/ 	.byte	0x15
	.zero		1


	//   ....[65]....
        /*0504*/ 	.word	0x000047f0
        /*0508*/ 	.word	0x000000ff
        /*050c*/ 	.word	0x00000030
        /*0510*/ 	.short	0x010b
        /*0512*/ 	.byte	0x15
	.zero		1


	//   ....[66]....
        /*0514*/ 	.word	0x00004800
        /*0518*/ 	.word	0x000000ff
        /*051c*/ 	.word	0x00000000
        /*0520*/ 	.short	0x0101
        /*0522*/ 	.byte	0x06
	.zero		1


	//   ....[67]....
        /*0524*/ 	.word	0x00004810
        /*0528*/ 	.word	0x000000ff
        /*052c*/ 	.word	0x00000048
        /*0530*/ 	.short	0x010a
        /*0532*/ 	.byte	0x15
	.zero		1


	//   ....[68]....
        /*0534*/ 	.word	0x00004a00
        /*0538*/ 	.word	0x000000ff
        /*053c*/ 	.word	0x00000038
        /*0540*/ 	.short	0x010b
        /*0542*/ 	.byte	0x15
	.zero		1


	//   ....[69]....
        /*0544*/ 	.word	0x00004a10
        /*0548*/ 	.word	0x000000ff
        /*054c*/ 	.word	0x00000000
        /*0550*/ 	.short	0x0101
        /*0552*/ 	.byte	0x21
	.zero		1


	//   ....[70]....
        /*0554*/ 	.word	0x00004a40
        /*0558*/ 	.word	0x000000ff
        /*055c*/ 	.word	0x00000040
        /*0560*/ 	.short	0x010a
        /*0562*/ 	.byte	0x15
	.zero		1


	//   ....[71]....
        /*0564*/ 	.word	0x00004a80
        /*0568*/ 	.word	0x00000000
        /*056c*/ 	.word	0x00000048
        /*0570*/ 	.short	0x010a
        /*0572*/ 	.byte	0xff
	.zero		1


	//   ....[72]....
        /*0574*/ 	.word	0x00004d80
        /*0578*/ 	.word	0x00000003
        /*057c*/ 	.word	0x00000060
        /*0580*/ 	.short	0x010a
        /*0582*/ 	.byte	0xff
	.zero		1


	//   ....[73]....
        /*0584*/ 	.word	0x00004f00
        /*0588*/ 	.word	0x00000000
        /*058c*/ 	.word	0x00000000
        /*0590*/ 	.short	0x0101
        /*0592*/ 	.byte	0xff
	.zero		1


	//   ....[74]....
        /*0594*/ 	.word	0x00005a50
        /*0598*/ 	.word	0x00000003
        /*059c*/ 	.word	0x00000030
        /*05a0*/ 	.short	0x010a
        /*05a2*/ 	.byte	0xff
	.zero		1


	//   ....[75]....
        /*05a4*/ 	.word	0x00005a90
        /*05a8*/ 	.word	0x0000004e
        /*05ac*/ 	.word	0x00000080
        /*05b0*/ 	.short	0x010a
        /*05b2*/ 	.byte	0xff
	.zero		1


	//   ....[76]....
        /*05b4*/ 	.word	0x00005bd0
        /*05b8*/ 	.word	0x00000003
        /*05bc*/ 	.word	0x00000030
        /*05c0*/ 	.short	0x010a
        /*05c2*/ 	.byte	0xff
	.zero		1


	//   ....[77]....
        /*05c4*/ 	.word	0x00005d30
        /*05c8*/ 	.word	0x00000000
        /*05cc*/ 	.word	0x00000000
        /*05d0*/ 	.short	0x0101
        /*05d2*/ 	.byte	0xff
	.zero		1


	//   ....[78]....
        /*05d4*/ 	.word	0x00005d90
        /*05d8*/ 	.word	0x0000004e
        /*05dc*/ 	.word	0x00000080
        /*05e0*/ 	.short	0x010a
        /*05e2*/ 	.byte	0xff
	.zero		1


	//   ....[79]....
        /*05e4*/ 	.word	0x00007120
        /*05e8*/ 	.word	0x0000006f
        /*05ec*/ 	.word	0x00000030
        /*05f0*/ 	.short	0x010a
        /*05f2*/ 	.byte	0xff
	.zero		1


	//   ....[80]....
        /*05f4*/ 	.word	0x000071f0
        /*05f8*/ 	.word	0x0000006f
        /*05fc*/ 	.word	0x00000030
        /*0600*/ 	.short	0x010a
        /*0602*/ 	.byte	0xff
	.zero		1


	//   ....[81]....
        /*0604*/ 	.word	0x00007350
        /*0608*/ 	.word	0x00000000
        /*060c*/ 	.word	0x00000000
        /*0610*/ 	.short	0x0101
        /*0612*/ 	.byte	0xff
	.zero		1


	//   ....[82]....
        /*0614*/ 	.word	0x000076b0
        /*0618*/ 	.word	0x000000ff
        /*061c*/ 	.word	0x00000000
        /*0620*/ 	.short	0x0101
        /*0622*/ 	.byte	0x04
	.zero		1


	//   ....[83]....
        /*0624*/ 	.word	0x000088d0
        /*0628*/ 	.word	0x00000003
        /*062c*/ 	.word	0x000000d0
        /*0630*/ 	.short	0x010a
        /*0632*/ 	.byte	0xff
	.zero		1


	//   ....[84]....
        /*0634*/ 	.word	0x00008930
        /*0638*/ 	.word	0x00000000
        /*063c*/ 	.word	0x00000018
        /*0640*/ 	.short	0x010a
        /*0642*/ 	.byte	0xff
	.zero		1


	//   ....[85]....
        /*0644*/ 	.word	0x00008990
        /*0648*/ 	.word	0x00000000
        /*064c*/ 	.word	0x00000018
        /*0650*/ 	.short	0x010a
        /*0652*/ 	.byte	0xff
	.zero		1


	//   ....[86]....
        /*0654*/ 	.word	0x000089e0
        /*0658*/ 	.word	0x00000003
        /*065c*/ 	.word	0x00000060
        /*0660*/ 	.short	0x010a
        /*0662*/ 	.byte	0xff
	.zero		1


	//   ....[87]....
        /*0664*/ 	.word	0x00008a40
        /*0668*/ 	.word	0x00000000
        /*066c*/ 	.word	0x00000000
        /*0670*/ 	.short	0x010a
        /*0672*/ 	.byte	0xff
	.zero		1


	//   ....[88]....
        /*0674*/ 	.word	0x00008aa0
        /*0678*/ 	.word	0x00000000
        /*067c*/ 	.word	0x00000000
        /*0680*/ 	.short	0x010a
        /*0682*/ 	.byte	0xff
	.zero		1


	//   ....[89]....
        /*0684*/ 	.word	0x00008af0
        /*0688*/ 	.word	0x00000002
        /*068c*/ 	.word	0x000000c0
        /*0690*/ 	.short	0x010a
        /*0692*/ 	.byte	0xff
	.zero		1


	//   ....[90]....
        /*0694*/ 	.word	0x00008b50
        /*0698*/ 	.word	0x00000002
        /*069c*/ 	.word	0x00000070
        /*06a0*/ 	.short	0x010a
        /*06a2*/ 	.byte	0xff
	.zero		1


	//   ....[91]....
        /*06a4*/ 	.word	0x00008ba0
        /*06a8*/ 	.word	0x00000002
        /*06ac*/ 	.word	0x00000060
        /*06b0*/ 	.short	0x010a
        /*06b2*/ 	.byte	0xff
	.zero		1


	//   ....[92]....
        /*06b4*/ 	.word	0x00008c00
        /*06b8*/ 	.word	0x00000000
        /*06bc*/ 	.word	0x00000070
        /*06c0*/ 	.short	0x010a
        /*06c2*/ 	.byte	0xff
	.zero		1


	//   ....[93]....
        /*06c4*/ 	.word	0x00008c50
        /*06c8*/ 	.word	0x00000000
        /*06cc*/ 	.word	0x00000060
        /*06d0*/ 	.short	0x010a
        /*06d2*/ 	.byte	0xff
	.zero		1


	//   ....[94]....
        /*06d4*/ 	.word	0x00008cb0
        /*06d8*/ 	.word	0x00000003
        /*06dc*/ 	.word	0x000000a0
        /*06e0*/ 	.short	0x010a
        /*06e2*/ 	.byte	0xff
	.zero		1


	//   ....[95]....
        /*06e4*/ 	.word	0x00008d10
        /*06e8*/ 	.word	0x00000000
        /*06ec*/ 	.word	0x00000000
        /*06f0*/ 	.short	0x010a
        /*06f2*/ 	.byte	0xff
	.zero		1


	//   ....[96]....
        /*06f4*/ 	.word	0x00008d70
        /*06f8*/ 	.word	0x00000000
        /*06fc*/ 	.word	0x00000000
        /*0700*/ 	.short	0x010a
        /*0702*/ 	.byte	0xff
	.zero		1


	//   ....[97]....
        /*0704*/ 	.word	0x00008dd0
        /*0708*/ 	.word	0x00000000
        /*070c*/ 	.word	0x00000000
        /*0710*/ 	.short	0x010a
        /*0712*/ 	.byte	0xff
	.zero		1


	//   ....[98]....
        /*0714*/ 	.word	0x00008e30
        /*0718*/ 	.word	0x00000000
        /*071c*/ 	.word	0x00000000
        /*0720*/ 	.short	0x010a
        /*0722*/ 	.byte	0xff
	.zero		1


	//   ....[99]....
        /*0724*/ 	.word	0x00008e90
        /*0728*/ 	.word	0x00000000
        /*072c*/ 	.word	0x00000000
        /*0730*/ 	.short	0x010a
        /*0732*/ 	.byte	0xff
	.zero		1


	//   ....[100]....
        /*0734*/ 	.word	0x00008ee0
        /*0738*/ 	.word	0x0000000c
        /*073c*/ 	.word	0x00000060
        /*0740*/ 	.short	0x010a
        /*0742*/ 	.byte	0xff
	.zero		1


	//   ....[101]....
        /*0744*/ 	.word	0x00008f40
        /*0748*/ 	.word	0x00000000
        /*074c*/ 	.word	0x00000058
        /*0750*/ 	.short	0x010a
        /*0752*/ 	.byte	0xff
	.zero		1


	//   ....[102]....
        /*0754*/ 	.word	0x00008fa0
        /*0758*/ 	.word	0x00000000
        /*075c*/ 	.word	0x00000040
        /*0760*/ 	.short	0x010a
        /*0762*/ 	.byte	0xff
	.zero		1


	//   ....[103]....
        /*0764*/ 	.word	0x00009000
        /*0768*/ 	.word	0x00000000
        /*076c*/ 	.word	0x00000048
        /*0770*/ 	.short	0x010a
        /*0772*/ 	.byte	0xff
	.zero		1


	//   ....[104]....
        /*0774*/ 	.word	0x00009060
        /*0778*/ 	.word	0x00000000
        /*077c*/ 	.word	0x00000040
        /*0780*/ 	.short	0x010a
        /*0782*/ 	.byte	0xff
	.zero		1


	//   ....[105]....
        /*0784*/ 	.word	0x000090b0
        /*0788*/ 	.word	0x00000003
        /*078c*/ 	.word	0x00000060
        /*0790*/ 	.short	0x010a
        /*0792*/ 	.byte	0xff
	.zero		1


	//   ....[106]....
        /*0794*/ 	.word	0x00009100
        /*0798*/ 	.word	0x00000003
        /*079c*/ 	.word	0x00000030
        /*07a0*/ 	.short	0x010a
        /*07a2*/ 	.byte	0xff
	.zero		1


	//   ....[107]....
        /*07a4*/ 	.word	0x00009150
        /*07a8*/ 	.word	0x0000004e
        /*07ac*/ 	.word	0x00000080
        /*07b0*/ 	.short	0x010a
        /*07b2*/ 	.byte	0xff
	.zero		1


	//   ....[108]....
        /*07b4*/ 	.word	0x000091a0
        /*07b8*/ 	.word	0x0000006f
        /*07bc*/ 	.word	0x00000030
        /*07c0*/ 	.short	0x010a
        /*07c2*/ 	.byte	0xff
	.zero		1


	//----- nvinfo : EIATTR_NUM_MBARRIERS
	.align		4
.L_47:
        /*07c4*/ 	.byte	0x03, 0x38
        /*07c6*/ 	.short	0x001c


	//----- nvinfo : EIATTR_EXIT_INSTR_OFFSETS
	.align		4
        /*07c8*/ 	.byte	0x04, 0x1c
        /*07ca*/ 	.short	(.L_49 - .L_48)


	//   ....[0]....
.L_48:
        /*07cc*/ 	.word	0x00002840


	//   ....[1]....
        /*07d0*/ 	.word	0x00002d30


	//   ....[2]....
        /*07d4*/ 	.word	0x00002d90


	//   ....[3]....
        /*07d8*/ 	.word	0x00003ca0


	//   ....[4]....
        /*07dc*/ 	.word	0x00004ab0


	//   ....[5]....
        /*07e0*/ 	.word	0x00004af0


	//   ....[6]....
        /*07e4*/ 	.word	0x000088c0


	//----- nvinfo : EIATTR_MAX_THREADS
	.align		4
.L_49:
        /*07e8*/ 	.byte	0x04, 0x05
        /*07ea*/ 	.short	(.L_51 - .L_50)
.L_50:
        /*07ec*/ 	.word	0x00000100
        /*07f0*/ 	.word	0x00000001
        /*07f4*/ 	.word	0x00000001


	//----- nvinfo : EIATTR_CRS_STACK_SIZE
	.align		4
.L_51:
        /*07f8*/ 	.byte	0x04, 0x1e
        /*07fa*/ 	.short	(.L_53 - .L_52)
.L_52:
        /*07fc*/ 	.word	0x00000000


	//----- nvinfo : EIATTR_CBANK_PARAM_SIZE
	.align		4
.L_53:
        /*0800*/ 	.byte	0x03, 0x19
        /*0802*/ 	.short	0x0800


	//----- nvinfo : EIATTR_PARAM_CBANK
	.align		4
        /*0804*/ 	.byte	0x04, 0x0a
        /*0806*/ 	.short	(.L_55 - .L_54)
	.align		4
.L_54:
        /*0808*/ 	.word	index@(.nv.constant0._ZN7cutlass13device_kernelINS_4gemm6kernel13GemmUniversalIN4cute5tupleIJiiiiEEENS1_10collective13CollectiveMmaINS1_35MainloopSm100TmaUmmaWarpSpecializedILi3ELi2ELi4ENS5_IJNS4_1CILi1EEENSA_ILi2EEESB_EEEEENS5_IJNSA_ILi128EEESF_SF_EEEaNS5_IJlSB_lEEEaSH_NS4_8TiledMMAINS4_8MMA_AtomIJNS4_15SM100_MMA_S8_SSIaaiLi128ELi128ELNS4_4UMMA5MajorE0ELSM_0ELNSL_8SaturateE0EEEEEENS4_6LayoutINS5_IJSB_SB_SB_EEENS5_IJNSA_ILi0EEESS_SS_EEEEENS5_IJNS4_10UnderscoreESV_SV_EEEEENS4_23SM90_TMA_LOAD_MULTICASTENS4_14ComposedLayoutINS4_7SwizzleILi3ELi4ELi3EEENS4_18smem_ptr_flag_bitsILi8EEENSQ_INS5_IJNSA_ILi8EEESF_EEENS5_IJSF_SB_EEEEEEEvNS4_8identityENS4_13SM90_TMA_LOADES18_vS19_EENS_8epilogue10collective18CollectiveEpilogueINS1C_23Sm100TmaWarpSpecializedILi2ELi2ELi64ELb0ELb0EEEJSG_NS5_IJNSQ_ISF_SB_EENSQ_INSA_ILi64EEESB_EEEEEaSH_aSH_NS1C_6fusion15FusionCallbacksIS1G_NS1L_17LinearCombinationIaiaiLNS_15FloatRoundStyleE2EEESG_S1K_JEEENS4_5SM1004TMEM4LOAD26SM100_TMEM_LOAD_32dp32b64xES1A_NSZ_INS10_ILi2ELi4ELi3EEES13_NSQ_INS5_IJS14_S1I_EEENS5_IJS1I_SB_EEEEEEENS4_39AutoVectorizingCopyWithAssumedAlignmentILi128EEENS4_14SM90_TMA_STOREES1Z_S21_S21_EEEvvEEEEvNT_6ParamsE)
        /*080c*/ 	.short	0x0380
        /*080e*/ 	.short	0x0800


	//----- nvinfo : EIATTR_SW_WAR
	.align		4
.L_55:
        /*0810*/ 	.byte	0x04, 0x36
        /*0812*/ 	.short	(.L_57 - .L_56)
.L_56:
        /*0814*/ 	.word	0x00000008
.L_57:


//--------------------- .nv.callgraph             --------------------------
	.section	.nv.callgraph,"",@"SHT_CUDA_CALLGRAPH"
	.align	4
	.sectionentsize	8
	.align		4
        /*0000*/ 	.word	0x00000000
	.align		4
        /*0004*/ 	.word	0xffffffff
	.align		4
        /*0008*/ 	.word	index@(_ZN7cutlass13device_kernelINS_4gemm6kernel13GemmUniversalIN4cute5tupleIJiiiiEEENS1_10collective13CollectiveMmaINS1_35MainloopSm100TmaUmmaWarpSpecializedILi3ELi2ELi4ENS5_IJNS4_1CILi1EEENSA_ILi2EEESB_EEEEENS5_IJNSA_ILi128EEESF_SF_EEEaNS5_IJlSB_lEEEaSH_NS4_8TiledMMAINS4_8MMA_AtomIJNS4_15SM100_MMA_S8_SSIaaiLi128ELi128ELNS4_4UMMA5MajorE0ELSM_0ELNSL_8SaturateE0EEEEEENS4_6LayoutINS5_IJSB_SB_SB_EEENS5_IJNSA_ILi0EEESS_SS_EEEEENS5_IJNS4_10UnderscoreESV_SV_EEEEENS4_23SM90_TMA_LOAD_MULTICASTENS4_14ComposedLayoutINS4_7SwizzleILi3ELi4ELi3EEENS4_18smem_ptr_flag_bitsILi8EEENSQ_INS5_IJNSA_ILi8EEESF_EEENS5_IJSF_SB_EEEEEEEvNS4_8identityENS4_13SM90_TMA_LOADES18_vS19_EENS_8epilogue10collective18CollectiveEpilogueINS1C_23Sm100TmaWarpSpecializedILi2ELi2ELi64ELb0ELb0EEEJSG_NS5_IJNSQ_ISF_SB_EENSQ_INSA_ILi64EEESB_EEEEEaSH_aSH_NS1C_6fusion15FusionCallbacksIS1G_NS1L_17LinearCombinationIaiaiLNS_15FloatRoundStyleE2EEESG_S1K_JEEENS4_5SM1004TMEM4LOAD26SM100_TMEM_LOAD_32dp32b64xES1A_NSZ_INS10_ILi2ELi4ELi3EEES13_NSQ_INS5_IJS14_S1I_EEENS5_IJS1I_SB_EEEEEEENS4_39AutoVectorizingCopyWithAssumedAlignmentILi128EEENS4_14SM90_TMA_STOREES1Z_S21_S21_EEEvvEEEEvNT_6ParamsE)
	.align		4
        /*000c*/ 	.word	index@(__assertfail)
	.align		4
        /*0010*/ 	.word	0x00000000
	.align		4
        /*0014*/ 	.word	0xfffffffe
	.align		4
        /*0018*/ 	.word	0x00000000
	.align		4
        /*001c*/ 	.word	0xfffffffd
	.align		4
        /*0020*/ 	.word	0x00000000
	.align		4
        /*0024*/ 	.word	0xfffffffc


//--------------------- .nv.constant4             --------------------------
	.section	.nv.constant4,"a",@progbits
	.align	8
	.align		8
.nv.constant4:
        /*0000*/ 	.dword	__assertfail
	.align		8
        /*0008*/ 	.dword	__unnamed_1
	.align		8
        /*0010*/ 	.dword	__unnamed_2
	.align		8
        /*0018*/ 	.dword	_ZN39_INTERNAL_38e022f0_4_k_cu_575f1bd6_94444cuda3std3__45__cpo5beginE
	.align		8
        /*0020*/ 	.dword	_ZN39_INTERNAL_38e022f0_4_k_cu_575f1bd6_94444cuda3std3__45__cpo3endE
	.align		8
        /*0028*/ 	.dword	_ZN39_INTERNAL_38e022f0_4_k_cu_575f1bd6_94444cuda3std3__45__cpo6cbeginE
	.align		8
        /*0030*/ 	.dword	_ZN39_INTERNAL_38e022f0_4_k_cu_575f1bd6_94444cuda3std3__45__cpo4cendE
	.align		8
        /*0038*/ 	.dword	_ZN39_INTERNAL_38e022f0_4_k_cu_575f1bd6_94444cuda3std3__441_GLOBAL__N__38e022f0_4_k_cu_575f1bd6_94446ignoreE
	.align		8
        /*0040*/ 	.dword	_ZN39_INTERNAL_38e022f0_4_k_cu_575f1bd6_94444cuda3std3__419piecewise_constructE
	.align		8
        /*0048*/ 	.dword	_ZN39_INTERNAL_38e022f0_4_k_cu_575f1bd6_94444cuda3std3__48in_placeE
	.align		8
        /*0050*/ 	.dword	_ZN39_INTERNAL_38e022f0_4_k_cu_575f1bd6_94444cuda3std6ranges3__45__cpo4swapE
	.align		8
        /*0058*/ 	.dword	_ZN39_INTERNAL_38e022f0_4_k_cu_575f1bd6_94444cuda3std6ranges3__45__cpo9iter_moveE
	.align		8
        /*0060*/ 	.dword	_ZN39_INTERNAL_38e022f0_4_k_cu_575f1bd6_94444cute7productE
	.align		8
        /*0068*/ 	.dword	_ZN39_INTERNAL_38e022f0_4_k_cu_575f1bd6_94444cute1_E
	.align		8
        /*0070*/ 	.dword	$str$25
	.align		8
        /*0078*/ 	.dword	$str$26
	.align		8
        /*0080*/ 	.dword	$str$27
	.align		8
        /*0088*/ 	.dword	$str$28


//--------------------- .text._ZN7cutlass13device_kernelINS_4gemm6kernel13GemmUniversalIN4cute5tupleIJiiiiEEENS1_10collective13CollectiveMmaINS1_35MainloopSm100TmaUmmaWarpSpecializedILi3ELi2ELi4ENS5_IJNS4_1CILi1EEENSA_ILi2EEESB_EEEEENS5_IJNSA_ILi128EEESF_SF_EEEaNS5_IJlSB_lEEEaSH_NS4_8TiledMMAINS4_8MMA_AtomIJNS4_15SM100_MMA_S8_SSIaaiLi128ELi128ELNS4_4UMMA5MajorE0ELSM_0ELNSL_8SaturateE0EEEEEENS4_6LayoutINS5_IJSB_SB_SB_EEENS5_IJNSA_ILi0EEESS_SS_EEEEENS5_IJNS4_10UnderscoreESV_SV_EEEEENS4_23SM90_TMA_LOAD_MULTICASTENS4_14ComposedLayoutINS4_7SwizzleILi3ELi4ELi3EEENS4_18smem_ptr_flag_bitsILi8EEENSQ_INS5_IJNSA_ILi8EEESF_EEENS5_IJSF_SB_EEEEEEEvNS4_8identityENS4_13SM90_TMA_LOADES18_vS19_EENS_8epilogue10collective18CollectiveEpilogueINS1C_23Sm100TmaWarpSpecializedILi2ELi2ELi64ELb0ELb0EEEJSG_NS5_IJNSQ_ISF_SB_EENSQ_INSA_ILi64EEESB_EEEEEaSH_aSH_NS1C_6fusion15FusionCallbacksIS1G_NS1L_17LinearCombinationIaiaiLNS_15FloatRoundStyleE2EEESG_S1K_JEEENS4_5SM1004TMEM4LOAD26SM100_TMEM_LOAD_32dp32b64xES1A_NSZ_INS10_ILi2ELi4ELi3EEES13_NSQ_INS5_IJS14_S1I_EEENS5_IJS1I_SB_EEEEEEENS4_39AutoVectorizingCopyWithAssumedAlignmentILi128EEENS4_14SM90_TMA_STOREES1Z_S21_S21_EEEvvEEEEvNT_6ParamsE --------------------------
	.section	.text._ZN7cutlass13device_kernelINS_4gemm6kernel13GemmUniversalIN4cute5tupleIJiiiiEEENS1_10collective13CollectiveMmaINS1_35MainloopSm100TmaUmmaWarpSpecializedILi3ELi2ELi4ENS5_IJNS4_1CILi1EEENSA_ILi2EEESB_EEEEENS5_IJNSA_ILi128EEESF_SF_EEEaNS5_IJlSB_lEEEaSH_NS4_8TiledMMAINS4_8MMA_AtomIJNS4_15SM100_MMA_S8_SSIaaiLi128ELi128ELNS4_4UMMA5MajorE0ELSM_0ELNSL_8SaturateE0EEEEEENS4_6LayoutINS5_IJSB_SB_SB_EEENS5_IJNSA_ILi0EEESS_SS_EEEEENS5_IJNS4_10UnderscoreESV_SV_EEEEENS4_23SM90_TMA_LOAD_MULTICASTENS4_14ComposedLayoutINS4_7SwizzleILi3ELi4ELi3EEENS4_18smem_ptr_flag_bitsILi8EEENSQ_INS5_IJNSA_ILi8EEESF_EEENS5_IJSF_SB_EEEEEEEvNS4_8identityENS4_13SM90_TMA_LOADES18_vS19_EENS_8epilogue10collective18CollectiveEpilogueINS1C_23Sm100TmaWarpSpecializedILi2ELi2ELi64ELb0ELb0EEEJSG_NS5_IJNSQ_ISF_SB_EENSQ_INSA_ILi64EEESB_EEEEEaSH_aSH_NS1C_6fusion15FusionCallbacksIS1G_NS1L_17LinearCombinationIaiaiLNS_15FloatRoundStyleE2EEESG_S1K_JEEENS4_5SM1004TMEM4LOAD26SM100_TMEM_LOAD_32dp32b64xES1A_NSZ_INS10_ILi2ELi4ELi3EEES13_NSQ_INS5_IJS14_S1I_EEENS5_IJS1I_SB_EEEEEEENS4_39AutoVectorizingCopyWithAssumedAlignmentILi128EEENS4_14SM90_TMA_STOREES1Z_S21_S21_EEEvvEEEEvNT_6ParamsE,"ax",@progbits
	.align	128
.text._ZN7cutlass13device_kernelINS_4gemm6kernel13GemmUniversalIN4cute5tupleIJiiiiEEENS1_10collective13CollectiveMmaINS1_35MainloopSm100TmaUmmaWarpSpecializedILi3ELi2ELi4ENS5_IJNS4_1CILi1EEENSA_ILi2EEESB_EEEEENS5_IJNSA_ILi128EEESF_SF_EEEaNS5_IJlSB_lEEEaSH_NS4_8TiledMMAINS4_8MMA_AtomIJNS4_15SM100_MMA_S8_SSIaaiLi128ELi128ELNS4_4UMMA5MajorE0ELSM_0ELNSL_8SaturateE0EEEEEENS4_6LayoutINS5_IJSB_SB_SB_EEENS5_IJNSA_ILi0EEESS_SS_EEEEENS5_IJNS4_10UnderscoreESV_SV_EEEEENS4_23SM90_TMA_LOAD_MULTICASTENS4_14ComposedLayoutINS4_7SwizzleILi3ELi4ELi3EEENS4_18smem_ptr_flag_bitsILi8EEENSQ_INS5_IJNSA_ILi8EEESF_EEENS5_IJSF_SB_EEEEEEEvNS4_8identityENS4_13SM90_TMA_LOADES18_vS19_EENS_8epilogue10collective18CollectiveEpilogueINS1C_23Sm100TmaWarpSpecializedILi2ELi2ELi64ELb0ELb0EEEJSG_NS5_IJNSQ_ISF_SB_EENSQ_INSA_ILi64EEESB_EEEEEaSH_aSH_NS1C_6fusion15FusionCallbacksIS1G_NS1L_17LinearCombinationIaiaiLNS_15FloatRoundStyleE2EEESG_S1K_JEEENS4_5SM1004TMEM4LOAD26SM100_TMEM_LOAD_32dp32b64xES1A_NSZ_INS10_ILi2ELi4ELi3EEES13_NSQ_INS5_IJS14_S1I_EEENS5_IJS1I_SB_EEEEEEENS4_39AutoVectorizingCopyWithAssumedAlignmentILi128EEENS4_14SM90_TMA_STOREES1Z_S21_S21_EEEvvEEEEvNT_6ParamsE:
        .type           _ZN7cutlass13device_kernelINS_4gemm6kernel13GemmUniversalIN4cute5tupleIJiiiiEEENS1_10collective13CollectiveMmaINS1_35MainloopSm100TmaUmmaWarpSpecializedILi3ELi2ELi4ENS5_IJNS4_1CILi1EEENSA_ILi2EEESB_EEEEENS5_IJNSA_ILi128EEESF_SF_EEEaNS5_IJlSB_lEEEaSH_NS4_8TiledMMAINS4_8MMA_AtomIJNS4_15SM100_MMA_S8_SSIaaiLi128ELi128ELNS4_4UMMA5MajorE0ELSM_0ELNSL_8SaturateE0EEEEEENS4_6LayoutINS5_IJSB_SB_SB_EEENS5_IJNSA_ILi0EEESS_SS_EEEEENS5_IJNS4_10UnderscoreESV_SV_EEEEENS4_23SM90_TMA_LOAD_MULTICASTENS4_14ComposedLayoutINS4_7SwizzleILi3ELi4ELi3EEENS4_18smem_ptr_flag_bitsILi8EEENSQ_INS5_IJNSA_ILi8EEESF_EEENS5_IJSF_SB_EEEEEEEvNS4_8identityENS4_13SM90_TMA_LOADES18_vS19_EENS_8epilogue10collective18CollectiveEpilogueINS1C_23Sm100TmaWarpSpecializedILi2ELi2ELi64ELb0ELb0EEEJSG_NS5_IJNSQ_ISF_SB_EENSQ_INSA_ILi64EEESB_EEEEEaSH_aSH_NS1C_6fusion15FusionCallbacksIS1G_NS1L_17LinearCombinationIaiaiLNS_15FloatRoundStyleE2EEESG_S1K_JEEENS4_5SM1004TMEM4LOAD26SM100_TMEM_LOAD_32dp32b64xES1A_NSZ_INS10_ILi2ELi4ELi3EEES13_NSQ_INS5_IJS14_S1I_EEENS5_IJS1I_SB_EEEEEEENS4_39AutoVectorizingCopyWithAssumedAlignmentILi128EEENS4_14SM90_TMA_STOREES1Z_S21_S21_EEEvvEEEEvNT_6ParamsE,@function
        .size           _ZN7cutlass13device_kernelINS_4gemm6kernel13GemmUniversalIN4cute5tupleIJiiiiEEENS1_10collective13CollectiveMmaINS1_35MainloopSm100TmaUmmaWarpSpecializedILi3ELi2ELi4ENS5_IJNS4_1CILi1EEENSA_ILi2EEESB_EEEEENS5_IJNSA_ILi128EEESF_SF_EEEaNS5_IJlSB_lEEEaSH_NS4_8TiledMMAINS4_8MMA_AtomIJNS4_15SM100_MMA_S8_SSIaaiLi128ELi128ELNS4_4UMMA5MajorE0ELSM_0ELNSL_8SaturateE0EEEEEENS4_6LayoutINS5_IJSB_SB_SB_EEENS5_IJNSA_ILi0EEESS_SS_EEEEENS5_IJNS4_10UnderscoreESV_SV_EEEEENS4_23SM90_TMA_LOAD_MULTICASTENS4_14ComposedLayoutINS4_7SwizzleILi3ELi4ELi3EEENS4_18smem_ptr_flag_bitsILi8EEENSQ_INS5_IJNSA_ILi8EEESF_EEENS5_IJSF_SB_EEEEEEEvNS4_8identityENS4_13SM90_TMA_LOADES18_vS19_EENS_8epilogue10collective18CollectiveEpilogueINS1C_23Sm100TmaWarpSpecializedILi2ELi2ELi64ELb0ELb0EEEJSG_NS5_IJNSQ_ISF_SB_EENSQ_INSA_ILi64EEESB_EEEEEaSH_aSH_NS1C_6fusion15FusionCallbacksIS1G_NS1L_17LinearCombinationIaiaiLNS_15FloatRoundStyleE2EEESG_S1K_JEEENS4_5SM1004TMEM4LOAD26SM100_TMEM_LOAD_32dp32b64xES1A_NSZ_INS10_ILi2ELi4ELi3EEES13_NSQ_INS5_IJS14_S1I_EEENS5_IJS1I_SB_EEEEEEENS4_39AutoVectorizingCopyWithAssumedAlignmentILi128EEENS4_14SM90_TMA_STOREES1Z_S21_S21_EEEvvEEEEvNT_6ParamsE,(.L_x_146 - _ZN7cutlass13device_kernelINS_4gemm6kernel13GemmUniversalIN4cute5tupleIJiiiiEEENS1_10collective13CollectiveMmaINS1_35MainloopSm100TmaUmmaWarpSpecializedILi3ELi2ELi4ENS5_IJNS4_1CILi1EEENSA_ILi2EEESB_EEEEENS5_IJNSA_ILi128EEESF_SF_EEEaNS5_IJlSB_lEEEaSH_NS4_8TiledMMAINS4_8MMA_AtomIJNS4_15SM100_MMA_S8_SSIaaiLi128ELi128ELNS4_4UMMA5MajorE0ELSM_0ELNSL_8SaturateE0EEEEEENS4_6LayoutINS5_IJSB_SB_SB_EEENS5_IJNSA_ILi0EEESS_SS_EEEEENS5_IJNS4_10UnderscoreESV_SV_EEEEENS4_23SM90_TMA_LOAD_MULTICASTENS4_14ComposedLayoutINS4_7SwizzleILi3ELi4ELi3EEENS4_18smem_ptr_flag_bitsILi8EEENSQ_INS5_IJNSA_ILi8EEESF_EEENS5_IJSF_SB_EEEEEEEvNS4_8identityENS4_13SM90_TMA_LOADES18_vS19_EENS_8epilogue10collective18CollectiveEpilogueINS1C_23Sm100TmaWarpSpecializedILi2ELi2ELi64ELb0ELb0EEEJSG_NS5_IJNSQ_ISF_SB_EENSQ_INSA_ILi64EEESB_EEEEEaSH_aSH_NS1C_6fusion15FusionCallbacksIS1G_NS1L_17LinearCombinationIaiaiLNS_15FloatRoundStyleE2EEESG_S1K_JEEENS4_5SM1004TMEM4LOAD26SM100_TMEM_LOAD_32dp32b64xES1A_NSZ_INS10_ILi2ELi4ELi3EEES13_NSQ_INS5_IJS14_S1I_EEENS5_IJS1I_SB_EEEEEEENS4_39AutoVectorizingCopyWithAssumedAlignmentILi128EEENS4_14SM90_TMA_STOREES1Z_S21_S21_EEEvvEEEEvNT_6ParamsE)
        .other          _ZN7cutlass13device_kernelINS_4gemm6kernel13GemmUniversalIN4cute5tupleIJiiiiEEENS1_10collective13CollectiveMmaINS1_35MainloopSm100TmaUmmaWarpSpecializedILi3ELi2ELi4ENS5_IJNS4_1CILi1EEENSA_ILi2EEESB_EEEEENS5_IJNSA_ILi128EEESF_SF_EEEaNS5_IJlSB_lEEEaSH_NS4_8TiledMMAINS4_8MMA_AtomIJNS4_15SM100_MMA_S8_SSIaaiLi128ELi128ELNS4_4UMMA5MajorE0ELSM_0ELNSL_8SaturateE0EEEEEENS4_6LayoutINS5_IJSB_SB_SB_EEENS5_IJNSA_ILi0EEESS_SS_EEEEENS5_IJNS4_10UnderscoreESV_SV_EEEEENS4_23SM90_TMA_LOAD_MULTICASTENS4_14ComposedLayoutINS4_7SwizzleILi3ELi4ELi3EEENS4_18smem_ptr_flag_bitsILi8EEENSQ_INS5_IJNSA_ILi8EEESF_EEENS5_IJSF_SB_EEEEEEEvNS4_8identityENS4_13SM90_TMA_LOADES18_vS19_EENS_8epilogue10collective18CollectiveEpilogueINS1C_23Sm100TmaWarpSpecializedILi2ELi2ELi64ELb0ELb0EEEJSG_NS5_IJNSQ_ISF_SB_EENSQ_INSA_ILi64EEESB_EEEEEaSH_aSH_NS1C_6fusion15FusionCallbacksIS1G_NS1L_17LinearCombinationIaiaiLNS_15FloatRoundStyleE2EEESG_S1K_JEEENS4_5SM1004TMEM4LOAD26SM100_TMEM_LOAD_32dp32b64xES1A_NSZ_INS10_ILi2ELi4ELi3EEES13_NSQ_INS5_IJS14_S1I_EEENS5_IJS1I_SB_EEEEEEENS4_39AutoVectorizingCopyWithAssumedAlignmentILi128EEENS4_14SM90_TMA_STOREES1Z_S21_S21_EEEvvEEEEvNT_6ParamsE,@"STO_CUDA_ENTRY STV_DEFAULT"
_ZN7cutlass13device_kernelINS_4gemm6kernel13GemmUniversalIN4cute5tupleIJiiiiEEENS1_10collective13CollectiveMmaINS1_35MainloopSm100TmaUmmaWarpSpecializedILi3ELi2ELi4ENS5_IJNS4_1CILi1EEENSA_ILi2EEESB_EEEEENS5_IJNSA_ILi128EEESF_SF_EEEaNS5_IJlSB_lEEEaSH_NS4_8TiledMMAINS4_8MMA_AtomIJNS4_15SM100_MMA_S8_SSIaaiLi128ELi128ELNS4_4UMMA5MajorE0ELSM_0ELNSL_8SaturateE0EEEEEENS4_6LayoutINS5_IJSB_SB_SB_EEENS5_IJNSA_ILi0EEESS_SS_EEEEENS5_IJNS4_10UnderscoreESV_SV_EEEEENS4_23SM90_TMA_LOAD_MULTICASTENS4_14ComposedLayoutINS4_7SwizzleILi3ELi4ELi3EEENS4_18smem_ptr_flag_bitsILi8EEENSQ_INS5_IJNSA_ILi8EEESF_EEENS5_IJSF_SB_EEEEEEEvNS4_8identityENS4_13SM90_TMA_LOADES18_vS19_EENS_8epilogue10collective18CollectiveEpilogueINS1C_23Sm100TmaWarpSpecializedILi2ELi2ELi64ELb0ELb0EEEJSG_NS5_IJNSQ_ISF_SB_EENSQ_INSA_ILi64EEESB_EEEEEaSH_aSH_NS1C_6fusion15FusionCallbacksIS1G_NS1L_17LinearCombinationIaiaiLNS_15FloatRoundStyleE2EEESG_S1K_JEEENS4_5SM1004TMEM4LOAD26SM100_TMEM_LOAD_32dp32b64xES1A_NSZ_INS10_ILi2ELi4ELi3EEES13_NSQ_INS5_IJS14_S1I_EEENS5_IJS1I_SB_EEEEEEENS4_39AutoVectorizingCopyWithAssumedAlignmentILi128EEENS4_14SM90_TMA_STOREES1Z_S21_S21_EEEvvEEEEvNT_6ParamsE:
[----:B------:R-:W1:Y:S01]  /*0000*/  LDC R1, c[0x0][0x37c] ;  /* 0x0000df00ff017b82 */ /* 0x000e620000000800 */
[----:B------:R-:W2:Y:S01]  /*0010*/  S2R R158, SR_TID.X ;  /* 0x00000000009e7919 */ /* 0x000ea20000002100 */
[----:B------:R-:W3:Y:S01]  /*0020*/  LDCU.64 UR8, c[0x0][0x890] ;  /* 0x00011200ff0877ac */ /* 0x000ee20008000a00 */
[----:B------:R-:W-:Y:S02]  /*0030*/  PRMT R145, RZ, 0x7610, R145 ;  /* 0x00007610ff917816 */ /* 0x000fe40000000091 */
[----:B------:R-:W-:Y:S01]  /*0040*/  ELECT P3, URZ, PT ;  /* 0x0000000000ff782f */ /* 0x000fe20003860000 */
[----:B---3--:R-:W-:-:S04]  /*0050*/  UISETP.NE.U32.AND UP0, UPT, UR8, URZ, UPT ;  /* 0x000000ff0800728c */ /* 0x008fc8000bf05070 */
[----:B------:R-:W-:Y:S01]  /*0060*/  UISETP.NE.AND.EX UP0, UPT, UR9, URZ, UPT, UP0 ;  /* 0x000000ff0900728c */ /* 0x000fe2000bf05300 */
[----:B--2---:R-:W-:-:S05]  /*0070*/  SHF.R.U32.HI R146, RZ, 0x5, R158 ;  /* 0x00000005ff927819 */ /* 0x004fca000001169e */
[----:B------:R-:W2:Y:S02]  /*0080*/  SHFL.IDX PT, R0, R146, RZ, 0x1f ;  /* 0x00001fff92007589 */ /* 0x000ea400000e0000 */
[----:B--2---:R-:W-:Y:S01]  /*0090*/  R2UR UR17, R0 ;  /* 0x00000000001172ca */ /* 0x004fe200000e0000 */
[----:B-1----:R-:W-:-:S14]  /*00a0*/  BRA.U UP0, `(.L_x_0) ;  /* 0x0000000100307547 */ /* 0x002fdc000b800000 */
[----:B------:R-:W1:Y:S02]  /*00b0*/  LDCU.64 UR4, c[0x0][0x888] ;  /* 0x00011100ff0477ac */ /* 0x000e640008000a00 */
[----:B-1----:R-:W-:-:S04]  /*00c0*/  UISETP.NE.U32.AND UP0, UPT, UR4, URZ, UPT ;  /* 0x000000ff0400728c */ /* 0x002fc8000bf05070 */
[----:B------:R-:W-:-:S09]  /*00d0*/  UISETP.NE.AND.EX UP0, UPT, UR5, URZ, UPT, UP0 ;  /* 0x000000ff0500728c */ /* 0x000fd2000bf05300 */
[----:B------:R-:W-:Y:S05]  /*00e0*/  BRA.U !UP0, `(.L_x_1) ;  /* 0x0000000108147547 */ /* 0x000fea000b800000 */
[----:B------:R-:W1:Y:S01]  /*00f0*/  LDC.64 R72, c[0x0][0x888] ;  /* 0x00022200ff487b82 */ /* 0x000e620000000a00 */
[----:B------:R-:W1:Y:S02]  /*0100*/  LDCU.64 UR4, c[0x0][0x358] ;  /* 0x00006b00ff0477ac */ /* 0x000e640008000a00 */
[----:B-1----:R1:W5:Y:S01]  /*0110*/  LDG.E R72, desc[UR4][R72.64] ;  /* 0x0000000448487981 */ /* 0x002362000c1e1900 */
[----:B------:R-:W-:Y:S01]  /*0120*/  HFMA2 R145, -RZ, RZ, 0, 5.9604644775390625e-08 ;  /* 0x00000001ff917431 */ /* 0x000fe200000001ff */
[----:B------:R-:W-:Y:S05]  /*0130*/  BRA `(.L_x_0) ;  /* 0x00000000000c7947 */ /* 0x000fea0003800000 */
.L_x_1:
[----:B------:R-:W1:Y:S01]  /*0140*/  LDCU UR4, c[0x0][0x880] ;  /* 0x00011000ff0477ac */ /* 0x000e620008000800 */
[----:B------:R-:W-:Y:S01]  /*0150*/  HFMA2 R145, -RZ, RZ, 0, 5.9604644775390625e-08 ;  /* 0x00000001ff917431 */ /* 0x000fe200000001ff */
[----:B-1----:R-:W-:-:S07]  /*0160*/  MOV R72, UR4 ;  /* 0x0000000400487c02 */ /* 0x002fce0008000f00 */
.L_x_0:
[----:B------:R-:W2:Y:S02]  /*0170*/  LDCU.64 UR4, c[0x0][0x8b0] ;  /* 0x00011600ff0477ac */ /* 0x000ea40008000a00 */
[----:B--2---:R-:W-:-:S04]  /*0180*/  UISETP.NE.U32.AND UP0, UPT, UR4, URZ, UPT ;  /* 0x000000ff0400728c */ /* 0x004fc8000bf05070 */
[----:B------:R-:W-:-:S09]  /*0190*/  UISETP.NE.AND.EX UP0, UPT, UR5, URZ, UPT, UP0 ;  /* 0x000000ff0500728c */ /* 0x000fd2000bf05300 */
[----:B------:R-:W-:Y:S05]  /*01a0*/  BRA.U UP0, `(.L_x_2) ;  /* 0x0000000100287547 */ /* 0x000fea000b800000 */
[----:B------:R-:W2:Y:S02]  /*01b0*/  LDCU.64 UR4, c[0x0][0x8a8] ;  /* 0x00011500ff0477ac */ /* 0x000ea40008000a00 */
[----:B--2---:R-:W-:-:S04]  /*01c0*/  UISETP.NE.U32.AND UP0, UPT, UR4, URZ, UPT ;  /* 0x000000ff0400728c */ /* 0x004fc8000bf05070 */
[----:B------:R-:W-:-:S09]  /*01d0*/  UISETP.NE.AND.EX UP0, UPT, UR5, URZ, UPT, UP0 ;  /* 0x000000ff0500728c */ /* 0x000fd2000bf05300 */
[----:B------:R-:W-:Y:S05]  /*01e0*/  BRA.U !UP0, `(.L_x_3) ;  /* 0x0000000108107547 */ /* 0x000fea000b800000 */
[----:B------:R-:W2:Y:S01]  /*01f0*/  LDC.64 R70, c[0x0][0x8a8] ;  /* 0x00022a00ff467b82 */ /* 0x000ea20000000a00 */
[----:B------:R-:W2:Y:S02]  /*0200*/  LDCU.64 UR4, c[0x0][0x358] ;  /* 0x00006b00ff0477ac */ /* 0x000ea40008000a00 */
[----:B--2---:R2:W5:Y:S01]  /*0210*/  LDG.E R70, desc[UR4][R70.64] ;  /* 0x0000000446467981 */ /* 0x004562000c1e1900 */
[----:B------:R-:W-:Y:S05]  /*0220*/  BRA `(.L_x_2) ;  /* 0x0000000000087947 */ /* 0x000fea0003800000 */
.L_x_3:
[----:B------:R-:W2:Y:S02]  /*0230*/  LDCU UR4, c[0x0][0x8a0] ;  /* 0x00011400ff0477ac */ /* 0x000ea40008000800 */
[----:B--2---:R-:W-:Y:S02]  /*0240*/  MOV R70, UR4 ;  /* 0x0000000400467c02 */ /* 0x004fe40008000f00 */
.L_x_2:
[----:B------:R-:W-:Y:S01]  /*0250*/  IMAD.U32 R0, RZ, RZ, UR17 ;  /* 0x00000011ff007e24 */ /* 0x000fe2000f8e00ff */
[----:B------:R-:W-:Y:S04]  /*0260*/  BSSY.RECONVERGENT B0, `(.L_x_4) ;  /* 0x000000c000007945 */ /* 0x000fe80003800200 */
[C---:B------:R-:W-:Y:S02]  /*0270*/  ISETP.NE.OR P1, PT, R0.reuse, 0x1, !P3 ;  /* 0x000000010000780c */ /* 0x040fe40005f25670 */
[----:B------:R-:W-:-:S11]  /*0280*/  ISETP.NE.OR P0, PT, R0, 0x3, !P3 ;  /* 0x000000030000780c */ /* 0x000fd60005f05670 */
[----:B------:R-:W-:Y:S05]  /*0290*/  @P1 BRA `(.L_x_5) ;  /* 0x0000000000201947 */ /* 0x000fea0003800000 */
[----:B------:R-:W3:Y:S02]  /*02a0*/  LDCU.64 UR4, c[0x0][0x348] ;  /* 0x00006900ff0477ac */ /* 0x000ee40008000a00 */
[----:B---3--:R-:W-:Y:S02]  /*02b0*/  UIADD3 UR6, UP1, UPT, UR4, 0x80, URZ ;  /* 0x0000008004067890 */ /* 0x008fe4000ff3e0ff */
[----:B------:R-:W-:Y:S02]  /*02c0*/  UIADD3 UR4, UP0, UPT, UR4, 0x180, URZ ;  /* 0x0000018004047890 */ /* 0x000fe4000ff1e0ff */
[----:B------:R-:W-:Y:S02]  /*02d0*/  UIADD3.X UR7, UPT, UPT, URZ, UR5, URZ, UP1, !UPT ;  /* 0x00000005ff077290 */ /* 0x000fe40008ffe4ff */
[----:B------:R-:W-:-:S07]  /*02e0*/  UIADD3.X UR5, UPT, UPT, URZ, UR5, URZ, UP0, !UPT ;  /* 0x00000005ff057290 */ /* 0x000fce00087fe4ff */
[----:B------:R3:W-:Y:S02]  /*02f0*/  UTMACCTL.PF [UR6] ;  /* 0x00000000060079b9 */ /* 0x0007e40008040000 */
[----:B------:R3:W-:Y:S02]  /*0300*/  UTMACCTL.PF [UR4] ;  /* 0x00000000040079b9 */ /* 0x0007e40008040000 */
[----:B---3--:R-:W-:Y:S01]  /*0310*/  NOP ;  /* 0x0000000000007918 */ /* 0x008fe20000000000 */
.L_x_5:
[----:B------:R-:W-:Y:S05]  /*0320*/  BSYNC.RECONVERGENT B0 ;  /* 0x0000000000007941 */ /* 0x000fea0003800200 */
.L_x_4:
[----:B------:R-:W-:Y:S04]  /*0330*/  BSSY.RECONVERGENT B0, `(.L_x_6) ;  /* 0x000000a000007945 */ /* 0x000fe80003800200 */
        /* <DEDUP_REMOVED lines=9> */
.L_x_7:
[----:B------:R-:W-:Y:S05]  /*03d0*/  BSYNC.RECONVERGENT B0 ;  /* 0x0000000000007941 */ /* 0x000fea0003800200 */
.L_x_6:
[----:B------:R-:W3:Y:S01]  /*03e0*/  LDCU.64 UR4, c[0x0][0x888] ;  /* 0x00011100ff0477ac */ /* 0x000ee20008000a00 */
[----:B------:R-:W-:Y:S02]  /*03f0*/  UISETP.EQ.U32.AND UP1, UPT, UR8, URZ, UPT ;  /* 0x000000ff0800728c */ /* 0x000fe4000bf22070 */
[----:B------:R-:W-:Y:S02]  /*0400*/  UPLOP3.LUT UP3, UPT, UPT, UPT, UPT, 0x80, 0x8 ;  /* 0x000000000008789c */ /* 0x000fe40003f6f070 */
[----:B---3--:R-:W-:-:S04]  /*0410*/  UISETP.NE.U32.AND UP0, UPT, UR4, URZ, UPT ;  /* 0x000000ff0400728c */ /* 0x008fc8000bf05070 */
[----:B------:R-:W-:-:S04]  /*0420*/  UISETP.NE.AND.EX UP0, UPT, UR5, URZ, UPT, UP0 ;  /* 0x000000ff0500728c */ /* 0x000fc8000bf05300 */
[----:B------:R-:W-:-:S04]  /*0430*/  UISETP.EQ.OR.EX UP2, UPT, UR9, URZ, !UP0, UP1 ;  /* 0x000000ff0900728c */ /* 0x000fc8000c742710 */
[----:B------:R-:W-:-:S06]  /*0440*/  UP2UR UR4, UPR, URZ, 0x4 ;  /* 0x00000004ff047883 */ /* 0x000fcc0008000000 */
[----:B------:R-:W-:Y:S01]  /*0450*/  MOV R148, UR4 ;  /* 0x0000000400947c02 */ /* 0x000fe20008000f00 */
[----:B------:R-:W-:Y:S06]  /*0460*/  BRA.U !UP2, `(.L_x_8) ;  /* 0x000000010a207547 */ /* 0x000fec000b800000 */
[----:B-----5:R-:W-:Y:S01]  /*0470*/  R2UR UR5, R72 ;  /* 0x00000000480572ca */ /* 0x020fe200000e0000 */
[----:B------:R-:W-:Y:S02]  /*0480*/  UISETP.NE.U32.AND UP1, UPT, UR8, URZ, UPT ;  /* 0x000000ff0800728c */ /* 0x000fe4000bf25070 */
[----:B------:R-:W-:Y:S02]  /*0490*/  USEL UR4, URZ, 0xffffffff, UP0 ;  /* 0xffffffffff047887 */ /* 0x000fe40008000000 */
[----:B------:R-:W-:-:S08]  /*04a0*/  UISETP.NE.AND.EX UP1, UPT, UR9, URZ, UPT, UP1 ;  /* 0x000000ff0900728c */ /* 0x000fd0000bf25310 */
[----:B------:R-:W-:-:S04]  /*04b0*/  UISETP.NE.AND UP0, UPT, UR5, URZ, UPT ;  /* 0x000000ff0500728c */ /* 0x000fc8000bf05270 */
[----:B------:R-:W-:-:S04]  /*04c0*/  @!UP1 USEL UR4, URZ, 0xffffffff, UP0 ;  /* 0xffffffffff049887 */ /* 0x000fc80008000000 */
[----:B------:R-:W-:-:S04]  /*04d0*/  ULOP3.LUT UR4, UR4, 0x1, URZ, 0xc0, !UPT ;  /* 0x0000000104047892 */ /* 0x000fc8000f8ec0ff */
[----:B------:R-:W-:-:S11]  /*04e0*/  UISETP.NE.U32.AND UP3, UPT, UR4, 0x1, UPT ;  /* 0x000000010400788c */ /* 0x000fd6000bf65070 */
.L_x_8:
[----:B------:R-:W3:Y:S01]  /*04f0*/  SHFL.IDX PT, R2, R146, RZ, 0x1f ;  /* 0x00001fff92027589 */ /* 0x000ee200000e0000 */
[----:B------:R-:W-:-:S04]  /*0500*/  UISETP.NE.AND UP0, UPT, UR17, 0x2, UPT ;  /* 0x000000021100788c */ /* 0x000fc8000bf05270 */
[----:B------:R-:W-:Y:S01]  /*0510*/  USEL UR37, URZ, 0x1, UP0 ;  /* 0x00000001ff257887 */ /* 0x000fe20008000000 */
[----:B---3--:R-:W-:-:S13]  /*0520*/  ISETP.NE.AND P0, PT, R2, RZ, PT ;  /* 0x000000ff0200720c */ /* 0x008fda0003f05270 */
[----:B------:R-:W-:Y:S05]  /*0530*/  @P0 BRA `(.L_x_9) ;  /* 0x0000000000500947 */ /* 0x000fea0003800000 */
[----:B------:R-:W3:Y:S01]  /*0540*/  S2UR UR4, SR_CgaCtaId ;  /* 0x00000000000479c3 */ /* 0x000ee20000008800 */
[----:B------:R-:W-:Y:S01]  /*0550*/  UMOV UR5, 0x400 ;  /* 0x0000040000057882 */ /* 0x000fe20000000000 */
[----:B------:R-:W-:Y:S01]  /*0560*/  UMOV UR8, 0x1 ;  /* 0x0000000100087882 */ /* 0x000fe20000000000 */
[----:B------:R-:W-:Y:S01]  /*0570*/  UMOV UR6, 0x2 ;  /* 0x0000000200067882 */ /* 0x000fe20000000000 */
[----:B------:R-:W-:-:S04]  /*0580*/  UIADD3 UR8, UPT, UPT, -UR8, 0x100000, URZ ;  /* 0x0010000008087890 */ /* 0x000fc8000fffe1ff */
[----:B------:R-:W-:Y:S02]  /*0590*/  USHF.L.U32 UR9, UR8, 0xb, URZ ;  /* 0x0000000b08097899 */ /* 0x000fe400080006ff */
[----:B------:R-:W-:Y:S02]  /*05a0*/  USHF.L.U32 UR8, UR8, 0x1, URZ ;  /* 0x0000000108087899 */ /* 0x000fe400080006ff */
[----:B------:R-:W-:-:S04]  /*05b0*/  UIADD3 UR6, UPT, UPT, -UR6, 0x100000, URZ ;  /* 0x0010000006067890 */ /* 0x000fc8000fffe1ff */
[----:B------:R-:W-:Y:S02]  /*05c0*/  USHF.L.U32 UR7, UR6, 0xb, URZ ;  /* 0x0000000b06077899 */ /* 0x000fe400080006ff */
[----:B------:R-:W-:Y:S01]  /*05d0*/  USHF.L.U32 UR6, UR6, 0x1, URZ ;  /* 0x0000000106067899 */ /* 0x000fe200080006ff */
[----:B------:R-:W-:Y:S01]  /*05e0*/  ELECT P0, URZ, PT ;  /* 0x0000000000ff782f */ /* 0x000fe20003800000 */
[----:B---3--:R-:W-:Y:S01]  /*05f0*/  ULEA UR4, UR4, UR5, 0x18 ;  /* 0x0000000504047291 */ /* 0x008fe2000f8ec0ff */
[----:B------:R-:W3:Y:S11]  /*0600*/  FENCE.VIEW.ASYNC.S ;  /* 0x00000000000073c6 */ /* 0x000ef60000000000 */
[----:B---3--:R3:W4:Y:S01]  /*0610*/  SYNCS.EXCH.64 URZ, [UR4], UR8 ;  /* 0x0000000804ff75b2 */ /* 0x0087220008000100 */
[----:B------:R3:W1:Y:S01]  /*0620*/  SYNCS.EXCH.64 URZ, [UR4+0x18], UR6 ;  /* 0x0000180604ff75b2 */ /* 0x0006620008000100 */
[----:B------:R3:W1:Y:S01]  /*0630*/  SYNCS.EXCH.64 URZ, [UR4+0x8], UR8 ;  /* 0x0000080804ff75b2 */ /* 0x0006620008000100 */
[----:B------:R3:W1:Y:S01]  /*0640*/  SYNCS.EXCH.64 URZ, [UR4+0x20], UR6 ;  /* 0x0000200604ff75b2 */ /* 0x0006620008000100 */
[----:B------:R3:W1:Y:S01]  /*0650*/  SYNCS.EXCH.64 URZ, [UR4+0x10], UR8 ;  /* 0x0000100804ff75b2 */ /* 0x0006620008000100 */
[----:B------:R3:W1:Y:S01]  /*0660*/  SYNCS.EXCH.64 URZ, [UR4+0x28], UR6 ;  /* 0x0000280604ff75b2 */ /* 0x0006620008000100 */
[----:B------:R-:W-:Y:S01]  /*0670*/  NOP ;  /* 0x0000000000007918 */ /* 0x000fe20000000000 */
.L_x_9:
[----:B------:R-:W2:Y:S01]  /*0680*/  SHFL.IDX PT, R2, R146, RZ, 0x1f ;  /* 0x00001fff92027589 */ /* 0x000ea200000e0000 */
[----:B------:R-:W-:Y:S01]  /*0690*/  NOP ;  /* 0x0000000000007918 */ /* 0x000fe20000000000 */
[----:B--2---:R-:W-:-:S13]  /*06a0*/  ISETP.NE.AND P0, PT, R2, 0x1, PT ;  /* 0x000000010200780c */ /* 0x004fda0003f05270 */
[----:B------:R-:W-:Y:S05]  /*06b0*/  @P0 BRA `(.L_x_10) ;  /* 0x0000000000480947 */ /* 0x000fea0003800000 */
[----:B---3--:R-:W2:Y:S01]  /*06c0*/  S2UR UR4, SR_CgaCtaId ;  /* 0x00000000000479c3 */ /* 0x008ea20000008800 */
        /* <DEDUP_REMOVED lines=10> */
[----:B--2---:R-:W-:Y:S01]  /*0770*/  ULEA UR4, UR4, UR5, 0x18 ;  /* 0x0000000504047291 */ /* 0x004fe2000f8ec0ff */
[----:B------:R-:W2:Y:S11]  /*0780*/  FENCE.VIEW.ASYNC.S ;  /* 0x00000000000073c6 */ /* 0x000eb60000000000 */
[----:B--2---:R2:W3:Y:S01]  /*0790*/  SYNCS.EXCH.64 URZ, [UR4+0x30], UR8 ;  /* 0x0000300804ff75b2 */ /* 0x0044e20008000100 */
[----:B------:R2:W1:Y:S01]  /*07a0*/  SYNCS.EXCH.64 URZ, [UR4+0x40], UR6 ;  /* 0x0000400604ff75b2 */ /* 0x0004620008000100 */
[----:B------:R2:W1:Y:S01]  /*07b0*/  SYNCS.EXCH.64 URZ, [UR4+0x38], UR8 ;  /* 0x0000380804ff75b2 */ /* 0x0004620008000100 */
[----:B------:R2:W1:Y:S01]  /*07c0*/  SYNCS.EXCH.64 URZ, [UR4+0x48], UR6 ;  /* 0x0000480604ff75b2 */ /* 0x0004620008000100 */
[----:B------:R-:W-:Y:S01]  /*07d0*/  NOP ;  /* 0x0000000000007918 */ /* 0x000fe20000000000 */
.L_x_10:
[----:B------:R-:W4:Y:S01]  /*07e0*/  SHFL.IDX PT, R2, R146, RZ, 0x1f ;  /* 0x00001fff92027589 */ /* 0x000f2200000e0000 */
[----:B------:R-:W-:Y:S01]  /*07f0*/  NOP ;  /* 0x0000000000007918 */ /* 0x000fe20000000000 */
[----:B----4-:R-:W-:-:S13]  /*0800*/  ISETP.NE.AND P0, PT, R2, 0x3, PT ;  /* 0x000000030200780c */ /* 0x010fda0003f05270 */
[----:B------:R-:W-:Y:S05]  /*0810*/  @P0 BRA `(.L_x_11) ;  /* 0x0000000000300947 */ /* 0x000fea0003800000 */
[----:B--23--:R-:W2:Y:S01]  /*0820*/  S2UR UR6, SR_CgaCtaId ;  /* 0x00000000000679c3 */ /* 0x00cea20000008800 */
[----:B------:R-:W-:Y:S01]  /*0830*/  UMOV UR4, 0x400 ;  /* 0x0000040000047882 */ /* 0x000fe20000000000 */
[----:B------:R-:W-:Y:S01]  /*0840*/  UMOV UR5, 0x20 ;  /* 0x0000002000057882 */ /* 0x000fe20000000000 */
[----:B------:R-:W-:Y:S01]  /*0850*/  ELECT P0, URZ, PT ;  /* 0x0000000000ff782f */ /* 0x000fe20003800000 */
[----:B--2---:R-:W-:Y:S02]  /*0860*/  ULEA UR6, UR6, UR4, 0x18 ;  /* 0x0000000406067291 */ /* 0x004fe4000f8ec0ff */
[----:B------:R-:W-:-:S04]  /*0870*/  UIADD3 UR4, UPT, UPT, -UR5, 0x100000, URZ ;  /* 0x0010000005047890 */ /* 0x000fc8000fffe1ff */
[----:B------:R-:W-:Y:S02]  /*0880*/  USHF.L.U32 UR5, UR4, 0xb, URZ ;  /* 0x0000000b04057899 */ /* 0x000fe400080006ff */
[----:B------:R-:W-:Y:S01]  /*0890*/  USHF.L.U32 UR4, UR4, 0x1, URZ ;  /* 0x0000000104047899 */ /* 0x000fe200080006ff */
[----:B------:R-:W2:Y:S11]  /*08a0*/  FENCE.VIEW.ASYNC.S ;  /* 0x00000000000073c6 */ /* 0x000eb60000000000 */
[----:B--2---:R4:W2:Y:S01]  /*08b0*/  SYNCS.EXCH.64 URZ, [UR6+0x50], UR4 ;  /* 0x0000500406ff75b2 */ /* 0x0048a20008000100 */
[----:B------:R4:W3:Y:S02]  /*08c0*/  SYNCS.EXCH.64 URZ, [UR6+0x58], UR4 ;  /* 0x0000580406ff75b2 */ /* 0x0008e40008000100 */
[----:B----4-:R-:W-:Y:S01]  /*08d0*/  NOP ;  /* 0x0000000000007918 */ /* 0x010fe20000000000 */
.L_x_11:
[----:B------:R-:W4:Y:S01]  /*08e0*/  SHFL.IDX PT, R2, R146, RZ, 0x1f ;  /* 0x00001fff92027589 */ /* 0x000f2200000e0000 */
[----:B------:R-:W-:Y:S01]  /*08f0*/  NOP ;  /* 0x0000000000007918 */ /* 0x000fe20000000000 */
[----:B----4-:R-:W-:-:S13]  /*0900*/  ISETP.NE.AND P0, PT, R2, 0x4, PT ;  /* 0x000000040200780c */ /* 0x010fda0003f05270 */
[----:B------:R-:W-:Y:S05]  /*0910*/  @P0 BRA `(.L_x_12) ;  /* 0x00000000004c0947 */ /* 0x000fea0003800000 */
[----:B--23--:R-:W2:Y:S01]  /*0920*/  S2UR UR6, SR_CgaCtaId ;  /* 0x00000000000679c3 */ /* 0x00cea20000008800 */
[----:B------:R-:W-:Y:S01]  /*0930*/  UMOV UR4, 0x1e0 ;  /* 0x000001e000047882 */ /* 0x000fe20000000000 */
[----:B------:R-:W-:Y:S01]  /*0940*/  UMOV UR5, 0x400 ;  /* 0x0000040000057882 */ /* 0x000fe20000000000 */
[----:B------:R-:W-:Y:S01]  /*0950*/  USEL UR4, UR4, 0x1a0, UP3 ;  /* 0x000001a004047887 */ /* 0x000fe20009800000 */
[----:B------:R-:W-:Y:S01]  /*0960*/  UMOV UR8, 0x1 ;  /* 0x0000000100087882 */ /* 0x000fe20000000000 */
[----:B------:R-:W-:Y:S01]  /*0970*/  ELECT P0, URZ, PT ;  /* 0x0000000000ff782f */ /* 0x000fe20003800000 */
[----:B------:R-:W-:-:S04]  /*0980*/  UIADD3 UR8, UPT, UPT, -UR8, 0x100000, URZ ;  /* 0x0010000008087890 */ /* 0x000fc8000fffe1ff */
[----:B------:R-:W-:Y:S02]  /*0990*/  USHF.L.U32 UR9, UR8, 0xb, URZ ;  /* 0x0000000b08097899 */ /* 0x000fe400080006ff */
[----:B------:R-:W-:Y:S02]  /*09a0*/  USHF.L.U32 UR8, UR8, 0x1, URZ ;  /* 0x0000000108087899 */ /* 0x000fe400080006ff */
[----:B--2---:R-:W-:Y:S02]  /*09b0*/  ULEA UR6, UR6, UR5, 0x18 ;  /* 0x0000000506067291 */ /* 0x004fe4000f8ec0ff */
[----:B------:R-:W-:-:S04]  /*09c0*/  UIADD3 UR4, UPT, UPT, -UR4, 0x100000, URZ ;  /* 0x0010000004047890 */ /* 0x000fc8000fffe1ff */
[----:B------:R-:W-:Y:S02]  /*09d0*/  USHF.L.U32 UR5, UR4, 0xb, URZ ;  /* 0x0000000b04057899 */ /* 0x000fe400080006ff */
[----:B------:R-:W-:Y:S01]  /*09e0*/  USHF.L.U32 UR4, UR4, 0x1, URZ ;  /* 0x0000000104047899 */ /* 0x000fe200080006ff */
[----:B------:R-:W2:Y:S03]  /*09f0*/  FENCE.VIEW.ASYNC.S ;  /* 0x00000000000073c6 */ /* 0x000ea60000000000 */
[----:B--2---:R4:W2:Y:S08]  /*0a00*/  SYNCS.EXCH.64 URZ, [UR6+0x60], UR8 ;  /* 0x0000600806ff75b2 */ /* 0x0048b00008000100 */
[----:B------:R4:W3:Y:S01]  /*0a10*/  SYNCS.EXCH.64 URZ, [UR6+0x70], UR4 ;  /* 0x0000700406ff75b2 */ /* 0x0008e20008000100 */
[----:B------:R4:W1:Y:S01]  /*0a20*/  SYNCS.EXCH.64 URZ, [UR6+0x68], UR8 ;  /* 0x0000680806ff75b2 */ /* 0x0008620008000100 */
[----:B------:R4:W1:Y:S02]  /*0a30*/  SYNCS.EXCH.64 URZ, [UR6+0x78], UR4 ;  /* 0x0000780406ff75b2 */ /* 0x0008640008000100 */
[----:B----4-:R-:W-:Y:S01]  /*0a40*/  NOP ;  /* 0x0000000000007918 */ /* 0x010fe20000000000 */
.L_x_12:
[----:B------:R-:W4:Y:S01]  /*0a50*/  SHFL.IDX PT, R2, R146, RZ, 0x1f ;  /* 0x00001fff92027589 */ /* 0x000f2200000e0000 */
[----:B------:R-:W-:Y:S01]  /*0a60*/  NOP ;  /* 0x0000000000007918 */ /* 0x000fe20000000000 */
[----:B----4-:R-:W-:-:S13]  /*0a70*/  ISETP.NE.AND P0, PT, R2, 0x5, PT ;  /* 0x000000050200780c */ /* 0x010fda0003f05270 */
[----:B------:R-:W-:Y:S05]  /*0a80*/  @P0 BRA `(.L_x_13) ;  /* 0x0000000000580947 */ /* 0x000fea0003800000 */
[----:B--23--:R-:W2:Y:S01]  /*0a90*/  S2UR UR4, SR_CgaCtaId ;  /* 0x00000000000479c3 */ /* 0x00cea20000008800 */
        /* <DEDUP_REMOVED lines=12> */
[----:B--2---:R4:W2:Y:S01]  /*0b60*/  SYNCS.EXCH.64 URZ, [UR4+0x80], UR8 ;  /* 0x0000800804ff75b2 */ /* 0x0048a20008000100 */
[----:B------:R4:W3:Y:S01]  /*0b70*/  SYNCS.EXCH.64 URZ, [UR4+0xa0], UR6 ;  /* 0x0000a00604ff75b2 */ /* 0x0008e20008000100 */
[----:B------:R4:W1:Y:S01]  /*0b80*/  SYNCS.EXCH.64 URZ, [UR4+0x88], UR8 ;  /* 0x0000880804ff75b2 */ /* 0x0008620008000100 */
[----:B------:R4:W1:Y:S01]  /*0b90*/  SYNCS.EXCH.64 URZ, [UR4+0xa8], UR6 ;  /* 0x0000a80604ff75b2 */ /* 0x0008620008000100 */
[----:B------:R4:W1:Y:S01]  /*0ba0*/  SYNCS.EXCH.64 URZ, [UR4+0x90], UR8 ;  /* 0x0000900804ff75b2 */ /* 0x0008620008000100 */
[----:B------:R4:W1:Y:S01]  /*0bb0*/  SYNCS.EXCH.64 URZ, [UR4+0xb0], UR6 ;  /* 0x0000b00604ff75b2 */ /* 0x0008620008000100 */
[----:B------:R4:W1:Y:S01]  /*0bc0*/  SYNCS.EXCH.64 URZ, [UR4+0x98], UR8 ;  /* 0x0000980804ff75b2 */ /* 0x0008620008000100 */
[----:B------:R4:W1:Y:S02]  /*0bd0*/  SYNCS.EXCH.64 URZ, [UR4+0xb8], UR6 ;  /* 0x0000b80604ff75b2 */ /* 0x0008640008000100 */
[----:B----4-:R-:W-:Y:S01]  /*0be0*/  NOP ;  /* 0x0000000000007918 */ /* 0x010fe20000000000 */
.L_x_13:
[----:B------:R-:W4:Y:S01]  /*0bf0*/  SHFL.IDX PT, R2, R146, RZ, 0x1f ;  /* 0x00001fff92027589 */ /* 0x000f2200000e0000 */
[----:B------:R-:W1:Y:S01]  /*0c00*/  S2UR UR45, SR_CgaCtaId ;  /* 0x00000000002d79c3 */ /* 0x000e620000008800 */
[----:B------:R-:W-:Y:S01]  /*0c10*/  NOP ;  /* 0x0000000000007918 */ /* 0x000fe20000000000 */
[----:B----4-:R-:W-:-:S13]  /*0c20*/  ISETP.NE.AND P0, PT, R2, 0x3, PT ;  /* 0x000000030200780c */ /* 0x010fda0003f05270 */
[----:B-1----:R-:W-:Y:S05]  /*0c30*/  @P0 BRA `(.L_x_14) ;  /* 0x0000000000340947 */ /* 0x002fea0003800000 */
[----:B--23--:R-:W-:Y:S01]  /*0c40*/  UMOV UR4, 0x400 ;  /* 0x0000040000047882 */ /* 0x00cfe20000000000 */
[----:B------:R-:W-:Y:S01]  /*0c50*/  UMOV UR6, 0x20 ;  /* 0x0000002000067882 */ /* 0x000fe20000000000 */
[----:B------:R-:W-:Y:S02]  /*0c60*/  ULEA UR4, UR45, UR4, 0x18 ;  /* 0x000000042d047291 */ /* 0x000fe4000f8ec0ff */
[----:B------:R-:W-:-:S04]  /*0c70*/  UIADD3 UR6, UPT, UPT, -UR6, 0x100000, URZ ;  /* 0x0010000006067890 */ /* 0x000fc8000fffe1ff */
[----:B------:R-:W-:Y:S02]  /*0c80*/  USHF.L.U32 UR7, UR6, 0xb, URZ ;  /* 0x0000000b06077899 */ /* 0x000fe400080006ff */
[----:B------:R-:W-:Y:S01]  /*0c90*/  USHF.L.U32 UR6, UR6, 0x1, URZ ;  /* 0x0000000106067899 */ /* 0x000fe200080006ff */
[----:B------:R-:W-:Y:S01]  /*0ca0*/  ELECT P0, URZ, PT ;  /* 0x0000000000ff782f */ /* 0x000fe20003800000 */
[----:B------:R-:W1:Y:S10]  /*0cb0*/  FENCE.VIEW.ASYNC.S ;  /* 0x00000000000073c6 */ /* 0x000e740000000000 */
[----:B-1----:R1:W4:Y:S01]  /*0cc0*/  SYNCS.EXCH.64 URZ, [UR4+0xc0], UR6 ;  /* 0x0000c00604ff75b2 */ /* 0x0023220008000100 */
[----:B------:R1:W2:Y:S01]  /*0cd0*/  SYNCS.EXCH.64 URZ, [UR4+0xd0], UR6 ;  /* 0x0000d00604ff75b2 */ /* 0x0002a20008000100 */
[----:B------:R1:W3:Y:S01]  /*0ce0*/  SYNCS.EXCH.64 URZ, [UR4+0xc8], UR6 ;  /* 0x0000c80604ff75b2 */ /* 0x0002e20008000100 */
[----:B------:R1:W1:Y:S01]  /*0cf0*/  SYNCS.EXCH.64 URZ, [UR4+0xd8], UR6 ;  /* 0x0000d80604ff75b2 */ /* 0x0002620008000100 */
[----:B------:R-:W-:Y:S01]  /*0d00*/  NOP ;  /* 0x0000000000007918 */ /* 0x000fe20000000000 */
.L_x_14:
[----:B-123--:R-:W1:Y:S01]  /*0d10*/  LDCU UR4, c[0x0][0x36c] ;  /* 0x00006d80ff0477ac */ /* 0x00ee620008000800 */
[----:B------:R-:W-:Y:S01]  /*0d20*/  ISETP.NE.OR P3, PT, R0, 0x2, !P3 ;  /* 0x000000020000780c */ /* 0x000fe20005f65670 */
[----:B------:R-:W-:Y:S01]  /*0d30*/  NOP ;  /* 0x0000000000007918 */ /* 0x000fe20000000000 */
[----:B------:R-:W-:Y:S01]  /*0d40*/  LOP3.LUT R0, R158, 0x1f, RZ, 0xc0, !PT ;  /* 0x0000001f9e007812 */ /* 0x000fe200078ec0ff */
[----:B------:R-:W-:Y:S02]  /*0d50*/  UISETP.NE.AND UP4, UPT, UR17, URZ, UPT ;  /* 0x000000ff1100728c */ /* 0x000fe4000bf85270 */
[----:B-1----:R-:W-:-:S09]  /*0d60*/  UISETP.EQ.U32.AND UP5, UPT, UR4, 0x1, UPT ;  /* 0x000000010400788c */ /* 0x002fd2000bfa2070 */
[----:B------:R-:W-:Y:S05]  /*0d70*/  BRA.U !UP5, `(.L_x_15) ;  /* 0x000000010d087547 */ /* 0x000fea000b800000 */
[----:B----4-:R-:W-:Y:S01]  /*0d80*/  UCGABAR_ARV ;  /* 0x00000000000079c7 */ /* 0x010fe20008000000 */
[----:B------:R-:W-:Y:S05]  /*0d90*/  BRA `(.L_x_16) ;  /* 0x0000000000047947 */ /* 0x000fea0003800000 */
.L_x_15:
[----:B----4-:R-:W-:Y:S01]  /*0da0*/  NOP ;  /* 0x0000000000007918 */ /* 0x010fe20000000000 */
.L_x_16:
[----:B------:R-:W1:Y:S01]  /*0db0*/  S2UR UR7, SR_CTAID.X ;  /* 0x00000000000779c3 */ /* 0x000e620000002500 */
[----:B------:R-:W-:-:S05]  /*0dc0*/  CS2R.32 R147, SR_CgaSize ;  /* 0x0000000000937805 */ /* 0x000fca0000008a00 */
[----:B------:R-:W-:-:S05]  /*0dd0*/  IMAD R147, R147, -0xa0, RZ ;  /* 0xffffff6093937824 */ /* 0x000fca00078e02ff */
[----:B------:R-:W-:-:S14]  /*0de0*/  R2UR UR5, R147 ;  /* 0x00000000930572ca */ /* 0x000fdc00000e0000 */
[----:B------:R-:W2:Y:S01]  /*0df0*/  LDCU UR5, c[0x0][UR5+0x2b0] ;  /* 0x00005600050577ac */ /* 0x000ea20008000800 */
[----:B------:R-:W-:-:S05]  /*0e00*/  CS2R.32 R147, SR_CgaSize ;  /* 0x0000000000937805 */ /* 0x000fca0000008a00 */
[----:B------:R-:W-:-:S05]  /*0e10*/  IMAD R147, R147, -0xa0, RZ ;  /* 0xffffff6093937824 */ /* 0x000fca00078e02ff */
[----:B------:R-:W-:-:S14]  /*0e20*/  R2UR UR4, R147 ;  /* 0x00000000930472ca */ /* 0x000fdc00000e0000 */
[----:B------:R-:W3:Y:S01]  /*0e30*/  LDCU UR4, c[0x0][UR4+0x2b4] ;  /* 0x00005680040477ac */ /* 0x000ee20008000800 */
[----:B------:R-:W4:Y:S01]  /*0e40*/  S2UR UR8, SR_CTAID.Y ;  /* 0x00000000000879c3 */ /* 0x000f220000002600 */
[----:B------:R-:W-:-:S05]  /*0e50*/  CS2R.32 R147, SR_CgaSize ;  /* 0x0000000000937805 */ /* 0x000fca0000008a00 */
[----:B------:R-:W-:-:S05]  /*0e60*/  IMAD R147, R147, -0xa0, RZ ;  /* 0xffffff6093937824 */ /* 0x000fca00078e02ff */
[----:B------:R-:W-:-:S14]  /*0e70*/  R2UR UR9, R147 ;  /* 0x00000000930972ca */ /* 0x000fdc00000e0000 */
[----:B------:R-:W3:Y:S01]  /*0e80*/  LDCU UR9, c[0x0][UR9+0x2a0] ;  /* 0x00005400090977ac */ /* 0x000ee20008000800 */
[----:B------:R-:W3:Y:S01]  /*0e90*/  LDCU UR21, c[0x0][0xb24] ;  /* 0x00016480ff1577ac */ /* 0x000ee20008000800 */
[----:B------:R-:W1:Y:S01]  /*0ea0*/  S2UR UR36, SR_CTAID.Z ;  /* 0x00000000002479c3 */ /* 0x000e620000002700 */
[----:B------:R-:W-:-:S05]  /*0eb0*/  CS2R.32 R147, SR_CgaSize ;  /* 0x0000000000937805 */ /* 0x000fca0000008a00 */
[----:B------:R-:W-:-:S05]  /*0ec0*/  IMAD R147, R147, -0xa0, RZ ;  /* 0xffffff6093937824 */ /* 0x000fca00078e02ff */
[----:B------:R-:W-:-:S14]  /*0ed0*/  R2UR UR63, R147 ;  /* 0x00000000933f72ca */ /* 0x000fdc00000e0000 */
[----:B------:R-:W3:Y:S01]  /*0ee0*/  LDCU UR63, c[0x0][UR63+0x2a4] ;  /* 0x000054803f3f77ac */ /* 0x000ee20008000800 */
[----:B------:R-:W3:Y:S01]  /*0ef0*/  LDCU UR42, c[0x0][0xb24] ;  /* 0x00016480ff2a77ac */ /* 0x000ee20008000800 */
[----:B-1----:R-:W-:Y:S01]  /*0f00*/  I2FP.F32.U32 R3, UR7 ;  /* 0x0000000700037c45 */ /* 0x002fe20008201000 */
[----:B------:R-:W1:Y:S04]  /*0f10*/  LDCU UR28, c[0x0][0xb30] ;  /* 0x00016600ff1c77ac */ /* 0x000e680008000800 */
[----:B--2---:R-:W-:Y:S01]  /*0f20*/  FMUL R3, R3, UR5 ;  /* 0x0000000503037c20 */ /* 0x004fe20008400000 */
[----:B------:R-:W-:Y:S01]  /*0f30*/  USHF.L.U32 UR26, UR45, 0xd, URZ ;  /* 0x0000000d2d1a7899 */ /* 0x000fe200080006ff */
[----:B----4-:R-:W-:Y:S01]  /*0f40*/  I2FP.F32.U32 R2, UR8 ;  /* 0x0000000800027c45 */ /* 0x010fe20008201000 */
[----:B---3--:R-:W-:-:S03]  /*0f50*/  UISETP.GE.AND UP2, UPT, UR21, 0x1, UPT ;  /* 0x000000011500788c */ /* 0x008fc6000bf46270 */
[----:B------:R-:W2:Y:S01]  /*0f60*/  F2I.U32.TRUNC.NTZ R3, R3 ;  /* 0x0000000300037305 */ /* 0x000ea2000020f000 */
[----:B------:R-:W-:Y:S01]  /*0f70*/  UMOV UR16, UR7 ;  /* 0x0000000700107c82 */ /* 0x000fe20008000000 */
[----:B------:R-:W-:Y:S01]  /*0f80*/  FMUL R2, R2, UR4 ;  /* 0x0000000402027c20 */ /* 0x000fe20008400000 */
[----:B------:R-:W-:-:S05]  /*0f90*/  UMOV UR20, UR8 ;  /* 0x0000000800147c82 */ /* 0x000fca0008000000 */
[----:B------:R-:W3:Y:S01]  /*0fa0*/  F2I.U32.TRUNC.NTZ R2, R2 ;  /* 0x0000000200027305 */ /* 0x000ee2000020f000 */
[----:B--2---:R-:W-:Y:S02]  /*0fb0*/  R2UR UR4, R3 ;  /* 0x00000000030472ca */ /* 0x004fe400000e0000 */
[----:B---3--:R-:W-:Y:S02]  /*0fc0*/  R2UR UR6, R2 ;  /* 0x00000000020672ca */ /* 0x008fe400000e0000 */
[----:B------:R-:W-:-:S09]  /*0fd0*/  PRMT R2, RZ, 0x7610, R2 ;  /* 0x00007610ff027816 */ /* 0x000fd20000000002 */
[----:B------:R-:W-:-:S04]  /*0fe0*/  UIADD3 UR5, UPT, UPT, -UR4, URZ, URZ ;  /* 0x000000ff04057290 */ /* 0x000fc8000fffe1ff */
[----:B------:R-:W-:Y:S02]  /*0ff0*/  UIMAD UR5, UR9, UR5, UR7 ;  /* 0x00000005090572a4 */ /* 0x000fe4000f8e0207 */
[----:B------:R-:W-:-:S04]  /*1000*/  UIADD3 UR4, UPT, UPT, -UR6, URZ, URZ ;  /* 0x000000ff06047290 */ /* 0x000fc8000fffe1ff */
[----:B------:R-:W-:Y:S01]  /*1010*/  IMAD.U32 R147, RZ, RZ, UR5 ;  /* 0x00000005ff937e24 */ /* 0x000fe2000f8e00ff */
[----:B------:R-:W-:Y:S01]  /*1020*/  UIMAD UR63, UR63, UR4, UR8 ;  /* 0x000000043f3f72a4 */ /* 0x000fe2000f8e0208 */
[----:B-1----:R-:W-:Y:S11]  /*1030*/  BRA.U UP4, `(.L_x_17) ;  /* 0x0000000104287547 */ /* 0x002ff6000b800000 */
[----:B------:R-:W-:Y:S01]  /*1040*/  R2UR UR4, R147 ;  /* 0x00000000930472ca */ /* 0x000fe200000e0000 */
[----:B------:R-:W-:Y:S02]  /*1050*/  UISETP.NE.AND UP0, UPT, UR63, URZ, UPT ;  /* 0x000000ff3f00728c */ /* 0x000fe4000bf05270 */
[----:B------:R-:W-:-:S10]  /*1060*/  UISETP.NE.AND UP1, UPT, UR63, 0x1, UPT ;  /* 0x000000013f00788c */ /* 0x000fd4000bf25270 */
[----:B------:R-:W-:-:S04]  /*1070*/  UISETP.EQ.OR UP0, UPT, UR4, URZ, !UP0 ;  /* 0x000000ff0400728c */ /* 0x000fc8000c702670 */
[----:B------:R-:W-:Y:S02]  /*1080*/  USEL UR5, URZ, 0x1, !UP0 ;  /* 0x00000001ff057887 */ /* 0x000fe4000c000000 */
[----:B------:R-:W-:Y:S02]  /*1090*/  UISETP.NE.AND UP0, UPT, UR4, URZ, UPT ;  /* 0x000000ff0400728c */ /* 0x000fe4000bf05270 */
[----:B------:R-:W-:-:S04]  /*10a0*/  USEL UR4, URZ, 0x2, UP1 ;  /* 0x00000002ff047887 */ /* 0x000fc80008800000 */
[----:B------:R-:W-:-:S04]  /*10b0*/  USEL UR4, UR4, 0x2, UP0 ;  /* 0x0000000204047887 */ /* 0x000fc80008000000 */
[----:B------:R-:W-:-:S06]  /*10c0*/  UIADD3 UR4, UPT, UPT, UR5, UR4, URZ ;  /* 0x0000000405047290 */ /* 0x000fcc000fffe0ff */
[----:B------:R-:W-:Y:S02]  /*10d0*/  MOV R2, UR4 ;  /* 0x0000000400027c02 */ /* 0x000fe40008000f00 */
.L_x_17:
[----:B------:R-:W-:Y:S05]  /*10e0*/  BRA.U !UP2, `(.L_x_18) ;  /* 0x000000010ad47547 */ /* 0x000fea000b800000 */
[----:B------:R-:W1:Y:S01]  /*10f0*/  LDCU.128 UR12, c[0x0][0xb10] ;  /* 0x00016200ff0c77ac */ /* 0x000e620008000c00 */
[----:B------:R-:W2:Y:S01]  /*1100*/  LDCU UR6, c[0x0][0x370] ;  /* 0x00006e00ff0677ac */ /* 0x000ea20008000800 */
[----:B------:R-:W3:Y:S01]  /*1110*/  LDCU UR5, c[0x0][0x374] ;  /* 0x00006e80ff0577ac */ /* 0x000ee20008000800 */
[----:B------:R-:W4:Y:S01]  /*1120*/  LDCU UR27, c[0x0][0xb0c] ;  /* 0x00016180ff1b77ac */ /* 0x000f220008000800 */
[----:B------:R-:W4:Y:S01]  /*1130*/  LDCU UR4, c[0x0][0xb20] ;  /* 0x00016400ff0477ac */ /* 0x000f220008000800 */
[----:B------:R-:W4:Y:S01]  /*1140*/  LDCU.64 UR8, c[0x0][0xb28] ;  /* 0x00016500ff0877ac */ /* 0x000f220008000a00 */
[----:B-1----:R-:W-:Y:S02]  /*1150*/  UISETP.NE.AND UP0, UPT, UR14, 0x1, UPT ;  /* 0x000000010e00788c */ /* 0x002fe4000bf05270 */
[----:B---3--:R-:W-:Y:S02]  /*1160*/  UIMAD.WIDE.U32 UR10, UR5, UR15, URZ ;  /* 0x0000000f050a72a5 */ /* 0x008fe4000f8e00ff */
[----:B--2---:R-:W-:-:S02]  /*1170*/  UIMAD.WIDE.U32 UR22, UR6, UR12, URZ ;  /* 0x0000000c061672a5 */ /* 0x004fc4000f8e00ff */
[----:B----4-:R-:W-:Y:S02]  /*1180*/  UISETP.NE.AND UP1, UPT, UR27, 0x1, UPT ;  /* 0x000000011b00788c */ /* 0x010fe4000bf25270 */
[----:B------:R-:W-:Y:S01]  /*1190*/  UISETP.NE.AND UP2, UPT, UR21, 0x1, UPT ;  /* 0x000000011500788c */ /* 0x000fe2000bf45270 */
[----:B------:R-:W-:Y:S02]  /*11a0*/  UMOV UR10, UR11 ;  /* 0x0000000b000a7c82 */ /* 0x000fe40008000000 */
[----:B------:R-:W-:Y:S01]  /*11b0*/  UMOV UR22, UR23 ;  /* 0x0000001700167c82 */ /* 0x000fe20008000000 */
[----:B------:R-:W-:Y:S02]  /*11c0*/  @UP0 USHF.R.U32.HI UR5, URZ, UR4, UR10 ;  /* 0x00000004ff050299 */ /* 0x000fe4000801160a */
[----:B------:R-:W-:Y:S02]  /*11d0*/  UIMAD.WIDE.U32 UR24, UR20, UR15, URZ ;  /* 0x0000000f141872a5 */ /* 0x000fe4000f8e00ff */
[----:B------:R-:W-:-:S02]  /*11e0*/  UIMAD.WIDE.U32 UR10, UR5, UR8, URZ ;  /* 0x00000008050a72a5 */ /* 0x000fc4000f8e00ff */
[----:B------:R-:W-:Y:S02]  /*11f0*/  @UP1 USHF.R.U32.HI UR6, URZ, UR13, UR22 ;  /* 0x0000000dff061299 */ /* 0x000fe40008011616 */
[----:B------:R-:W-:Y:S02]  /*1200*/  UIMAD.WIDE.U32 UR18, UR16, UR12, URZ ;  /* 0x0000000c101272a5 */ /* 0x000fe4000f8e00ff */
[----:B------:R-:W-:Y:S01]  /*1210*/  UIMAD.WIDE.U32 UR22, UR6, UR8, URZ ;  /* 0x00000008061672a5 */ /* 0x000fe2000f8e00ff */
[----:B------:R-:W-:Y:S01]  /*1220*/  UMOV UR24, UR25 ;  /* 0x0000001900187c82 */ /* 0x000fe20008000000 */
[----:B------:R-:W-:Y:S01]  /*1230*/  UMOV UR10, UR11 ;  /* 0x0000000b000a7c82 */ /* 0x000fe20008000000 */
[----:B------:R-:W-:Y:S02]  /*1240*/  USHF.R.U32.HI UR24, URZ, UR4, UR24 ;  /* 0x00000004ff187299 */ /* 0x000fe40008011618 */
[----:B------:R-:W-:Y:S02]  /*1250*/  @UP2 USHF.R.U32.HI UR5, URZ, UR9, UR10 ;  /* 0x00000009ff052299 */ /* 0x000fe4000801160a */
[----:B------:R-:W-:Y:S01]  /*1260*/  UMOV UR7, UR23 ;  /* 0x0000001700077c82 */ /* 0x000fe20008000000 */
[----:B------:R-:W-:Y:S01]  /*1270*/  UMOV UR18, UR19 ;  /* 0x0000001300127c82 */ /* 0x000fe20008000000 */
[----:B------:R-:W-:-:S02]  /*1280*/  @UP2 USHF.R.U32.HI UR6, URZ, UR9, UR7 ;  /* 0x00000009ff062299 */ /* 0x000fc40008011607 */
[----:B------:R-:W-:Y:S02]  /*1290*/  USHF.R.U32.HI UR13, URZ, UR13, UR18 ;  /* 0x0000000dff0d7299 */ /* 0x000fe40008011612 */
[----:B------:R-:W-:Y:S02]  /*12a0*/  USEL UR4, UR20, UR24, !UP0 ;  /* 0x0000001814047287 */ /* 0x000fe4000c000000 */
[----:B------:R-:W-:Y:S02]  /*12b0*/  UIMAD UR7, UR5, UR21, URZ ;  /* 0x00000015050772a4 */ /* 0x000fe4000f8e02ff */
[----:B------:R-:W-:Y:S02]  /*12c0*/  USEL UR5, UR16, UR13, !UP1 ;  /* 0x0000000d10057287 */ /* 0x000fe4000c800000 */
[----:B------:R-:W-:Y:S02]  /*12d0*/  UIMAD UR12, UR6, UR21, URZ ;  /* 0x00000015060c72a4 */ /* 0x000fe4000f8e02ff */
[----:B------:R-:W-:-:S02]  /*12e0*/  UISETP.GE.AND UP0, UPT, UR4, UR7, UPT ;  /* 0x000000070400728c */ /* 0x000fc4000bf06270 */
[----:B------:R-:W-:Y:S02]  /*12f0*/  UIMAD.WIDE.U32 UR10, UR4, UR8, URZ ;  /* 0x00000008040a72a5 */ /* 0x000fe4000f8e00ff */
[----:B------:R-:W-:Y:S02]  /*1300*/  UISETP.GE.OR UP0, UPT, UR5, UR12, UP0 ;  /* 0x0000000c0500728c */ /* 0x000fe40008706670 */
[----:B------:R-:W-:Y:S02]  /*1310*/  UIMAD.WIDE.U32 UR12, UR5, UR8, URZ ;  /* 0x00000008050c72a5 */ /* 0x000fe4000f8e00ff */
[----:B------:R-:W-:Y:S01]  /*1320*/  UIADD3 UR10, UPT, UPT, -UR4, URZ, URZ ;  /* 0x000000ff040a7290 */ /* 0x000fe2000fffe1ff */
[----:B------:R-:W-:Y:S01]  /*1330*/  UMOV UR8, UR11 ;  /* 0x0000000b00087c82 */ /* 0x000fe20008000000 */
[----:B------:R-:W-:Y:S02]  /*1340*/  UIADD3 UR11, UPT, UPT, -UR5, URZ, URZ ;  /* 0x000000ff050b7290 */ /* 0x000fe4000fffe1ff */
[----:B------:R-:W-:-:S03]  /*1350*/  USHF.R.U32.HI UR8, URZ, UR9, UR8 ;  /* 0x00000009ff087299 */ /* 0x000fc60008011608 */
[----:B------:R-:W-:Y:S01]  /*1360*/  @!UP0 UMOV UR7, UR13 ;  /* 0x0000000d00078c82 */ /* 0x000fe20008000000 */
[----:B------:R-:W-:Y:S02]  /*1370*/  UIMAD UR20, UR14, UR10, UR20 ;  /* 0x0000000a0e1472a4 */ /* 0x000fe4000f8e0214 */
[----:B------:R-:W-:Y:S02]  /*1380*/  USEL UR8, UR4, UR8, !UP2 ;  /* 0x0000000804087287 */ /* 0x000fe4000d000000 */
[----:B------:R-:W-:Y:S02]  /*1390*/  @!UP0 USHF.R.U32.HI UR7, URZ, UR9, UR7 ;  /* 0x00000009ff078299 */ /* 0x000fe40008011607 */
[----:B------:R-:W-:Y:S02]  /*13a0*/  UIADD3 UR9, UPT, UPT, -UR8, URZ, URZ ;  /* 0x000000ff08097290 */ /* 0x000fe4000fffe1ff */
[----:B------:R-:W-:Y:S02]  /*13b0*/  @!UP0 USEL UR7, UR5, UR7, !UP2 ;  /* 0x0000000705078287 */ /* 0x000fe4000d000000 */
[----:B------:R-:W-:-:S02]  /*13c0*/  UIMAD UR9, UR21, UR9, UR4 ;  /* 0x00000009150972a4 */ /* 0x000fc4000f8e0204 */
[----:B------:R-:W-:Y:S02]  /*13d0*/  @!UP0 UIADD3 UR8, UPT, UPT, UR8, -UR7, URZ ;  /* 0x8000000708088290 */ /* 0x000fe4000fffe0ff */
[----:B------:R-:W-:Y:S02]  /*13e0*/  @!UP0 UIMAD UR6, UR9, UR6, UR7 ;  /* 0x00000006090682a4 */ /* 0x000fe4000f8e0207 */
[----:B------:R-:W-:Y:S02]  /*13f0*/  @!UP0 UIMAD UR4, UR8, UR21, UR5 ;  /* 0x00000015080482a4 */ /* 0x000fe4000f8e0205 */
[----:B------:R-:W-:Y:S02]  /*1400*/  UIMAD UR16, UR27, UR11, UR16 ;  /* 0x0000000b1b1072a4 */ /* 0x000fe4000f8e0210 */
[----:B------:R-:W-:Y:S01]  /*1410*/  UIMAD UR20, UR4, UR14, UR20 ;  /* 0x0000000e041472a4 */ /* 0x000fe2000f8e0214 */
[----:B------:R-:W-:Y:S02]  /*1420*/  @!UP0 UMOV UR5, UR6 ;  /* 0x0000000600058c82 */ /* 0x000fe40008000000 */
[----:B------:R-:W-:-:S12]  /*1430*/  UIMAD UR16, UR5, UR27, UR16 ;  /* 0x0000001b051072a4 */ /* 0x000fd8000f8e0210 */
.L_x_18:
[----:B------:R-:W-:Y:S02]  /*1440*/  UISETP.NE.AND UP1, UPT, UR28, 0x1, UPT ;  /* 0x000000011c00788c */ /* 0x000fe4000bf25270 */
[----:B------:R-:W-:Y:S02]  /*1450*/  UISETP.NE.AND UP0, UPT, UR17, 0x2, UPT ;  /* 0x000000021100788c */ /* 0x000fe4000bf05270 */
[----:B------:R-:W-:-:S05]  /*1460*/  ULOP3.LUT UR21, UR26, 0x2000, URZ, 0xc0, !UPT ;  /* 0x000020001a157892 */ /* 0x000fca000f8ec0ff */
[----:B------:R-:W-:Y:S07]  /*1470*/  BRA.U UP1, `(.L_x_19) ;  /* 0x0000000101447547 */ /* 0x000fee000b800000 */
[----:B------:R-:W1:Y:S01]  /*1480*/  LDCU.128 UR8, c[0x0][0xb10] ;  /* 0x00016200ff0877ac */ /* 0x000e620008000c00 */
[----:B------:R-:W2:Y:S01]  /*1490*/  LDCU UR12, c[0x0][0xb0c] ;  /* 0x00016180ff0c77ac */ /* 0x000ea20008000800 */
[----:B------:R-:W3:Y:S01]  /*14a0*/  LDCU UR13, c[0x0][0xb20] ;  /* 0x00016400ff0d77ac */ /* 0x000ee20008000800 */
[----:B-1----:R-:W-:Y:S02]  /*14b0*/  UIMAD.WIDE.U32 UR6, UR16, UR8, URZ ;  /* 0x00000008100672a5 */ /* 0x002fe4000f8e00ff */
[----:B------:R-:W-:Y:S02]  /*14c0*/  UIMAD.WIDE.U32 UR4, UR20, UR11, URZ ;  /* 0x0000000b140472a5 */ /* 0x000fe4000f8e00ff */
[----:B--2---:R-:W-:Y:S02]  /*14d0*/  UISETP.NE.AND UP2, UPT, UR12, 0x1, UPT ;  /* 0x000000010c00788c */ /* 0x004fe4000bf45270 */
[----:B------:R-:W-:Y:S01]  /*14e0*/  UISETP.NE.AND UP1, UPT, UR10, 0x1, UPT ;  /* 0x000000010a00788c */ /* 0x000fe2000bf25270 */
[----:B------:R-:W-:-:S02]  /*14f0*/  UMOV UR6, UR7 ;  /* 0x0000000700067c82 */ /* 0x000fc40008000000 */
[----:B------:R-:W-:Y:S01]  /*1500*/  UMOV UR4, UR5 ;  /* 0x0000000500047c82 */ /* 0x000fe20008000000 */
[----:B------:R-:W-:Y:S02]  /*1510*/  USHF.R.U32.HI UR6, URZ, UR9, UR6 ;  /* 0x00000009ff067299 */ /* 0x000fe40008011606 */
[----:B---3--:R-:W-:Y:S02]  /*1520*/  USHF.R.U32.HI UR4, URZ, UR13, UR4 ;  /* 0x0000000dff047299 */ /* 0x008fe40008011604 */
[----:B------:R-:W-:Y:S02]  /*1530*/  USEL UR5, UR16, UR6, !UP2 ;  /* 0x0000000610057287 */ /* 0x000fe4000d000000 */
[----:B------:R-:W-:-:S04]  /*1540*/  USEL UR4, UR20, UR4, !UP1 ;  /* 0x0000000414047287 */ /* 0x000fc8000c800000 */
[----:B------:R-:W-:Y:S02]  /*1550*/  UIADD3 UR6, UPT, UPT, UR5, -UR4, URZ ;  /* 0x8000000405067290 */ /* 0x000fe4000fffe0ff */
[----:B------:R-:W-:Y:S02]  /*1560*/  UIADD3 UR4, UPT, UPT, -UR5, UR4, URZ ;  /* 0x0000000405047290 */ /* 0x000fe4000fffe1ff */
[----:B------:R-:W-:Y:S02]  /*1570*/  UIMAD UR20, UR6, UR10, UR20 ;  /* 0x0000000a061472a4 */ /* 0x000fe4000f8e0214 */
[----:B------:R-:W-:-:S12]  /*1580*/  UIMAD UR16, UR4, UR12, UR16 ;  /* 0x0000000c041072a4 */ /* 0x000fd8000f8e0210 */
.L_x_19:
[----:B------:R-:W-:Y:S05]  /*1590*/  BRA.U !UP5, `(.L_x_20) ;  /* 0x000000010d0c7547 */ /* 0x000fea000b800000 */
[----:B------:R-:W-:Y:S01]  /*15a0*/  UCGABAR_WAIT ;  /* 0x0000000000007dc7 */ /* 0x000fe20008000000 */
[----:B------:R-:W-:Y:S01]  /*15b0*/  CCTL.IVALL ;  /* 0x00000000ff00798f */ /* 0x000fe20002000000 */
[----:B------:R-:W-:Y:S05]  /*15c0*/  BRA `(.L_x_21) ;  /* 0x0000000000047947 */ /* 0x000fea0003800000 */
.L_x_20:
[----:B------:R-:W-:Y:S06]  /*15d0*/  BAR.SYNC.DEFER_BLOCKING 0x0 ;  /* 0x0000000000007b1d */ /* 0x000fec0000010000 */
.L_x_21:
[----:B------:R-:W-:Y:S05]  /*15e0*/  BRA.U UP0, `(.L_x_22) ;  /* 0x00000011009c7547 */ /* 0x000fea000b800000 */
[----:B------:R-:W1:Y:S01]  /*15f0*/  LDCU UR6, c[0x0][0x38c] ;  /* 0x00007180ff0677ac */ /* 0x000e620008000800 */
[----:B------:R-:W-:Y:S01]  /*1600*/  PLOP3.LUT P1, PT, PT, PT, UP3, 0x80, 0x8 ;  /* 0x000000000008781c */ /* 0x000fe20003f2f038 */
[----:B------:R-:W-:Y:S01]  /*1610*/  IMAD.MOV.U32 R12, RZ, RZ, 0x1 ;  /* 0x00000001ff0c7424 */ /* 0x000fe200078e00ff */
[----:B------:R-:W-:Y:S01]  /*1620*/  ISETP.EQ.OR P2, PT, R0, RZ, P3 ;  /* 0x000000ff0000720c */ /* 0x000fe20001f42670 */
[----:B------:R-:W-:Y:S01]  /*1630*/  UISETP.NE.AND UP1, UPT, UR17, URZ, UPT ;  /* 0x000000ff1100728c */ /* 0x000fe2000bf25270 */
[----:B------:R-:W-:Y:S02]  /*1640*/  PLOP3.LUT P1, PT, P1, PT, PT, 0x8, 0x80 ;  /* 0x000000000080781c */ /* 0x000fe40000f2e170 */
[----:B------:R-:W-:Y:S01]  /*1650*/  CS2R R10, SRZ ;  /* 0x00000000000a7805 */ /* 0x000fe2000001ff00 */
[----:B------:R-:W-:Y:S01]  /*1660*/  IMAD.MOV.U32 R9, RZ, RZ, RZ ;  /* 0x000000ffff097224 */ /* 0x000fe200078e00ff */
[----:B------:R-:W2:Y:S01]  /*1670*/  LDCU UR39, c[0x0][0x370] ;  /* 0x00006e00ff2777ac */ /* 0x000ea20008000800 */
[----:B------:R-:W-:Y:S01]  /*1680*/  IMAD.MOV.U32 R8, RZ, RZ, 0x1 ;  /* 0x00000001ff087424 */ /* 0x000fe200078e00ff */
[----:B------:R-:W3:Y:S01]  /*1690*/  LDCU.64 UR28, c[0x0][0x348] ;  /* 0x00006900ff1c77ac */ /* 0x000ee20008000a00 */
[----:B------:R-:W-:-:S02]  /*16a0*/  USHF.R.U32.HI UR44, URZ, 0x7, UR21 ;  /* 0x00000007ff2c7899 */ /* 0x000fc40008011615 */
[----:B-1----:R-:W-:Y:S02]  /*16b0*/  UIADD3 UR5, UPT, UPT, UR6, 0x7f, URZ ;  /* 0x0000007f06057890 */ /* 0x002fe4000fffe0ff */
[----:B------:R-:W-:Y:S02]  /*16c0*/  UIADD3 UR46, UPT, UPT, UR6, 0xfe, URZ ;  /* 0x000000fe062e7890 */ /* 0x000fe4000fffe0ff */
[----:B------:R-:W-:Y:S01]  /*16d0*/  USHF.R.S32.HI UR4, URZ, 0x1f, UR5 ;  /* 0x0000001fff047899 */ /* 0x000fe20008011405 */
[----:B------:R-:W1:Y:S03]  /*16e0*/  LDCU UR38, c[0x0][0x374] ;  /* 0x00006e80ff2677ac */ /* 0x000e660008000800 */
[----:B------:R-:W-:Y:S02]  /*16f0*/  ULEA.HI UR4, UR4, UR5, URZ, 0x7 ;  /* 0x0000000504047291 */ /* 0x000fe4000f8f38ff */
[----:B------:R-:W-:-:S02]  /*1700*/  USEL UR25, UR37, 0x2, UP1 ;  /* 0x0000000225197887 */ /* 0x000fc40008800000 */
[----:B------:R-:W-:Y:S02]  /*1710*/  USHF.R.S32.HI UR41, URZ, 0x7, UR4 ;  /* 0x00000007ff297899 */ /* 0x000fe40008011404 */
[----:B------:R-:W-:Y:S02]  /*1720*/  UIADD3 UR4, UPT, UPT, UR6, -0x1, URZ ;  /* 0xffffffff06047890 */ /* 0x000fe4000fffe0ff */
[----:B------:R-:W-:Y:S02]  /*1730*/  UISETP.LT.U32.AND UP0, UPT, UR41, 0x3, UPT ;  /* 0x000000032900788c */ /* 0x000fe4000bf01070 */
[----:B------:R-:W-:Y:S02]  /*1740*/  UISETP.GE.U32.AND UP2, UPT, UR4, -0xff, UPT ;  /* 0xffffff010400788c */ /* 0x000fe4000bf46070 */
[----:B------:R-:W-:Y:S01]  /*1750*/  USEL UR40, UR41, 0x3, UP0 ;  /* 0x0000000329287887 */ /* 0x000fe20008000000 */
[----:B------:R-:W-:-:S03]  /*1760*/  UMOV UR5, URZ ;  /* 0x000000ff00057c82 */ /* 0x000fc60008000000 */
[----:B------:R-:W-:Y:S02]  /*1770*/  UIADD3 UR24, UPT, UPT, UR40, -0x1, URZ ;  /* 0xffffffff28187890 */ /* 0x000fe4000fffe0ff */
[----:B------:R-:W-:-:S03]  /*1780*/  UIADD3 UR43, UPT, UPT, UR41, -UR40, URZ ;  /* 0x80000028292b7290 */ /* 0x000fc6000fffe0ff */
[----:B------:R-:W-:-:S04]  /*1790*/  @UP2 UIADD3 UR24, UPT, UPT, UR40, URZ, URZ ;  /* 0x000000ff28182290 */ /* 0x000fc8000fffe0ff */
[----:B-123--:R-:W-:-:S12]  /*17a0*/  UIADD3 UR24, UPT, UPT, UR24, 0x1, URZ ;  /* 0x0000000118187890 */ /* 0x00efd8000fffe0ff */
.L_x_42:
[----:B------:R-:W-:Y:S01]  /*17b0*/  UISETP.NE.AND UP0, UPT, UR45, URZ, UPT ;  /* 0x000000ff2d00728c */ /* 0x000fe2000bf05270 */
[----:B-1----:R-:W1:Y:S08]  /*17c0*/  S2UR UR45, SR_CgaCtaId ;  /* 0x00000000002d79c3 */ /* 0x002e700000008800 */
[----:B------:R-:W-:Y:S05]  /*17d0*/  BRA.U UP0, `(.L_x_23) ;  /* 0x0000000100347547 */ /* 0x000fea000b800000 */
[----:B------:R-:W2:Y:S01]  /*17e0*/  S2R R0, SR_CgaCtaId ;  /* 0x0000000000007919 */ /* 0x000ea20000008800 */
[----:B------:R-:W-:Y:S02]  /*17f0*/  MOV R3, 0x400 ;  /* 0x0000040000037802 */ /* 0x000fe40000000f00 */
[----:B------:R-:W-:Y:S02]  /*1800*/  SHF.L.U32 R2, R8, 0x1f, RZ ;  /* 0x0000001f08027819 */ /* 0x000fe400000006ff */
[----:B--2---:R-:W-:-:S05]  /*1810*/  LEA R0, R0, R3, 0x18 ;  /* 0x0000000300007211 */ /* 0x004fca00078ec0ff */
[----:B------:R-:W-:-:S04]  /*1820*/  IMAD R3, R9, 0x8, R0 ;  /* 0x0000000809037824 */ /* 0x000fc800078e0200 */
[----:B------:R-:W2:Y:S02]  /*1830*/  SYNCS.PHASECHK.TRANS64.TRYWAIT P0, [R3+URZ+0xd0], R2 ;  /* 0x0000d002030075a7 */ /* 0x000ea400080011ff */
[----:B--2---:R-:W-:Y:S05]  /*1840*/  @!P0 BRA `(.L_x_24) ;  /* 0x0000007000208947 */ /* 0x004fea0003800000 */
.L_x_111:
[----:B------:R-:W-:Y:S01]  /*1850*/  VIADD R9, R9, 0x1 ;  /* 0x0000000109097836 */ /* 0x000fe20000000000 */
[----:B------:R2:W-:Y:S04]  /*1860*/  SYNCS.ARRIVE.TRANS64.A1T0 RZ, [R3+URZ+0xc0], RZ ;  /* 0x0000c0ff03ff79a7 */ /* 0x0005e800081000ff */
[----:B------:R-:W-:-:S04]  /*1870*/  ISETP.NE.AND P0, PT, R9, 0x2, PT ;  /* 0x000000020900780c */ /* 0x000fc80003f05270 */
[----:B------:R-:W-:Y:S02]  /*1880*/  SEL R9, R9, RZ, P0 ;  /* 0x000000ff09097207 */ /* 0x000fe40000000000 */
[----:B--2---:R-:W-:-:S04]  /*1890*/  SEL R3, RZ, 0x1, P0 ;  /* 0x00000001ff037807 */ /* 0x004fc80000000000 */
[----:B------:R-:W-:-:S07]  /*18a0*/  LOP3.LUT R8, R8, R3, RZ, 0x3c, !PT ;  /* 0x0000000308087212 */ /* 0x000fce00078e3cff */
.L_x_23:
[----:B------:R-:W-:Y:S01]  /*18b0*/  UMOV UR6, 0x400 ;  /* 0x0000040000067882 */ /* 0x000fe20000000000 */
[----:B------:R-:W-:Y:S01]  /*18c0*/  SHF.L.U32 R0, R12, 0x1f, RZ ;  /* 0x0000001f0c007819 */ /* 0x000fe200000006ff */
[----:B-1----:R-:W-:Y:S02]  /*18d0*/  ULEA UR6, UR45, UR6, 0x18 ;  /* 0x000000062d067291 */ /* 0x002fe4000f8ec0ff */
[----:B------:R-:W-:Y:S02]  /*18e0*/  UISETP.GE.U32.AND UP0, UPT, UR46, 0xff, UPT ;  /* 0x000000ff2e00788c */ /* 0x000fe4000bf06070 */
[----:B------:R-:W-:Y:S02]  /*18f0*/  ULEA UR4, UR5, UR6, 0x3 ;  /* 0x0000000605047291 */ /* 0x000fe4000f8e18ff */
[----:B------:R-:W-:Y:S02]  /*1900*/  USHF.L.U32 UR11, UR20, 0x7, URZ ;  /* 0x00000007140b7899 */ /* 0x000fe400080006ff */
[----:B------:R-:W-:Y:S01]  /*1910*/  ULEA UR35, UR16, UR44, 0x7 ;  /* 0x0000002c10237291 */ /* 0x000fe2000f8e38ff */
[----:B------:R-:W-:-:S04]  /*1920*/  UMOV UR13, URZ ;  /* 0x000000ff000d7c82 */ /* 0x000fc80008000000 */
[----:B------:R1:W2:Y:S01]  /*1930*/  SYNCS.PHASECHK.TRANS64.TRYWAIT P0, [UR4+0x18], R0 ;  /* 0x00001800ff0075a7 */ /* 0x0002a20008001104 */
[----:B------:R-:W-:Y:S06]  /*1940*/  BRA.U !UP0, `(.L_x_25) ;  /* 0x0000000108bc7547 */ /* 0x000fec000b800000 */
[----:B------:R-:W-:Y:S01]  /*1950*/  UMOV UR7, URZ ;  /* 0x000000ff00077c82 */ /* 0x000fe20008000000 */
[----:B------:R-:W-:-:S05]  /*1960*/  UMOV UR4, UR5 ;  /* 0x0000000500047c82 */ /* 0x000fca0008000000 */
.L_x_31:
[----:B------:R-:W-:Y:S01]  /*1970*/  ULEA UR33, UR4, UR6, 0x3 ;  /* 0x0000000604217291 */ /* 0x000fe2000f8e18ff */
[----:B--2---:R-:W-:Y:S01]  /*1980*/  @!P3 MOV R2, 0x8000 ;  /* 0x000080000002b802 */ /* 0x004fe20000000f00 */
[----:B--2-4-:R-:W-:Y:S10]  /*1990*/  @P0 BRA `(.L_x_26) ;  /* 0x00000000000c0947 */ /* 0x014ff40003800000 */
[----:B------:R-:W-:-:S04]  /*19a0*/  SHF.L.U32 R3, R12, 0x1f, RZ ;  /* 0x0000001f0c037819 */ /* 0x000fc800000006ff */
[----:B------:R-:W2:Y:S02]  /*19b0*/  SYNCS.PHASECHK.TRANS64.TRYWAIT P0, [UR33+0x18], R3 ;  /* 0x00001803ff0075a7 */ /* 0x000ea40008001121 */
[----:B--2---:R-:W-:Y:S05]  /*19c0*/  @!P0 BRA `(.L_x_27) ;  /* 0x0000006c00d48947 */ /* 0x004fea0003800000 */
.L_x_26:
[----:B------:R2:W-:Y:S01]  /*19d0*/  @!P3 SYNCS.ARRIVE.TRANS64 RZ, [UR33], R2 ;  /* 0x00000002ffffb9a7 */ /* 0x0005e20008000021 */
[----:B------:R-:W-:-:S04]  /*19e0*/  ULOP3.LUT UR5, UR25, 0x2, URZ, 0xfc, !UPT ;  /* 0x0000000219057892 */ /* 0x000fc8000f8efcff */
[----:B------:R-:W-:-:S09]  /*19f0*/  UISETP.NE.AND UP0, UPT, UR5, 0x2, UPT ;  /* 0x000000020500788c */ /* 0x000fd2000bf05270 */
[----:B------:R-:W-:Y:S05]  /*1a00*/  BRA.U UP0, `(.L_x_28) ;  /* 0x0000000100047547 */ /* 0x000fea000b800000 */
[----:B------:R-:W-:Y:S05]  /*1a10*/  BPT.TRAP 0x1 ;  /* 0x000000040000795c */ /* 0x000fea0000300000 */
.L_x_28:
[----:B------:R-:W-:Y:S04]  /*1a20*/  BSSY.RECONVERGENT B0, `(.L_x_29) ;  /* 0x0000003000007945 */ /* 0x000fe80003800200 */
[----:B------:R-:W-:Y:S05]  /*1a30*/  @P2 BRA `(.L_x_30) ;  /* 0x0000000000042947 */ /* 0x000fea0003800000 */
[----:B------:R-:W-:Y:S05]  /*1a40*/  BPT.TRAP 0x1 ;  /* 0x000000040000795c */ /* 0x000fea0000300000 */
.L_x_30:
[----:B------:R-:W-:Y:S05]  /*1a50*/  BSYNC.RECONVERGENT B0 ;  /* 0x0000000000007941 */ /* 0x000fea0003800200 */
.L_x_29:
[----:B------:R-:W-:Y:S02]  /*1a60*/  UIADD3 UR5, UPT, UPT, UR4, 0x1, URZ ;  /* 0x0000000104057890 */ /* 0x000fe4000fffe0ff */
[----:B------:R-:W-:Y:S02]  /*1a70*/  UIADD3 UR16, UP1, UPT, UR28, 0x80, URZ ;  /* 0x000000801c107890 */ /* 0x000fe4000ff3e0ff */
[----:B------:R-:W-:Y:S02]  /*1a80*/  UISETP.NE.AND UP0, UPT, UR5, 0x3, UPT ;  /* 0x000000030500788c */ /* 0x000fe4000bf05270 */
[----:B------:R-:W-:Y:S02]  /*1a90*/  USHF.L.U32 UR34, UR7, 0x7, URZ ;  /* 0x0000000707227899 */ /* 0x000fe400080006ff */
[----:B------:R-:W-:Y:S02]  /*1aa0*/  USEL UR9, URZ, 0x1, UP0 ;  /* 0x00000001ff097887 */ /* 0x000fe40008000000 */
[----:B------:R-:W-:-:S02]  /*1ab0*/  USEL UR5, UR5, URZ, UP0 ;  /* 0x000000ff05057287 */ /* 0x000fc40008000000 */
[----:B------:R-:W-:Y:S02]  /*1ac0*/  UIADD3 UR14, UP0, UPT, UR28, 0x180, URZ ;  /* 0x000001801c0e7890 */ /* 0x000fe4000ff1e0ff */
[----:B------:R-:W-:Y:S01]  /*1ad0*/  ULEA UR8, UR5, UR6, 0x3 ;  /* 0x0000000605087291 */ /* 0x000fe2000f8e18ff */
[----:B------:R-:W-:Y:S01]  /*1ae0*/  LOP3.LUT R12, R12, UR9, RZ, 0x3c, !PT ;  /* 0x000000090c0c7c12 */ /* 0x000fe2000f8e3cff */
[----:B------:R-:W-:Y:S02]  /*1af0*/  UIADD3.X UR17, UPT, UPT, URZ, UR29, URZ, UP1, !UPT ;  /* 0x0000001dff117290 */ /* 0x000fe40008ffe4ff */
[----:B------:R-:W-:Y:S01]  /*1b00*/  UIADD3.X UR15, UPT, UPT, URZ, UR29, URZ, UP0, !UPT ;  /* 0x0000001dff0f7290 */ /* 0x000fe200087fe4ff */
[----:B-1----:R-:W-:Y:S01]  /*1b10*/  SHF.L.U32 R0, R12, 0x1f, RZ ;  /* 0x0000001f0c007819 */ /* 0x002fe200000006ff */
[----:B------:R-:W-:Y:S01]  /*1b20*/  UMOV UR18, 0x0 ;  /* 0x0000000000127882 */ /* 0x000fe20000000000 */
[----:B------:R-:W-:Y:S01]  /*1b30*/  UMOV UR19, 0x10000000 ;  /* 0x1000000000137882 */ /* 0x000fe20000000000 */
[----:B------:R-:W-:Y:S01]  /*1b40*/  UMOV UR12, UR36 ;  /* 0x00000024000c7c82 */ /* 0x000fe20008000000 */
[----:B------:R3:W4:Y:S01]  /*1b50*/  SYNCS.PHASECHK.TRANS64.TRYWAIT P0, [UR8+0x18], R0 ;  /* 0x00001800ff0075a7 */ /* 0x0007220008001108 */
[----:B------:R-:W-:Y:S01]  /*1b60*/  USHF.L.U32 UR8, UR4, 0xe, URZ ;  /* 0x0000000e04087899 */ /* 0x000fe200080006ff */
[----:B------:R-:W-:-:S02]  /*1b70*/  UMOV UR9, UR33 ;  /* 0x0000002100097c82 */ /* 0x000fc40008000000 */
[----:B------:R-:W-:Y:S01]  /*1b80*/  UMOV UR4, 0x30000 ;  /* 0x0003000000047882 */ /* 0x000fe20000000000 */
[----:B------:R-:W-:Y:S02]  /*1b90*/  ULOP3.LUT UR32, UR8, UR21, URZ, 0xfc, !UPT ;  /* 0x0000001508207292 */ /* 0x000fe4000f8efcff */
[----:B------:R-:W-:Y:S02]  /*1ba0*/  UIADD3 UR8, UPT, UPT, UR6, 0x14400, UR8 ;  /* 0x0001440006087890 */ /* 0x000fe4000fffe008 */
[----:B------:R-:W-:Y:S01]  /*1bb0*/  UIADD3 UR32, UPT, UPT, UR6, 0x8400, UR32 ;  /* 0x0000840006207890 */ /* 0x000fe2000fffe020 */
[----:B------:R-:W-:Y:S01]  /*1bc0*/  UMOV UR10, UR34 ;  /* 0x00000022000a7c82 */ /* 0x000fe20008000000 */
[----:B------:R-:W-:Y:S01]  /*1bd0*/  UIADD3 UR7, UPT, UPT, UR7, 0x1, URZ ;  /* 0x0000000107077890 */ /* 0x000fe2000fffe0ff */
[----:B------:R-:W-:-:S03]  /*1be0*/  UMOV UR13, UR24 ;  /* 0x00000018000d7c82 */ /* 0x000fc60008000000 */
[----:B------:R-:W-:-:S03]  /*1bf0*/  UISETP.NE.AND UP0, UPT, UR7, UR24, UPT ;  /* 0x000000180700728c */ /* 0x000fc6000bf05270 */
[----:B------:R1:W-:Y:S01]  /*1c00*/  UTMALDG.3D.MULTICAST [UR32], [UR16], UR4, desc[UR18] ;  /* 0x00001220100073b4 */ /* 0x0003e20008011804 */
[----:B------:R3:W-:Y:S01]  /*1c10*/  UTMALDG.3D [UR8], [UR14], desc[UR18] ;  /* 0x000012080e0075b4 */ /* 0x0007e20008011000 */
[----:B-1----:R-:W-:-:S04]  /*1c20*/  UMOV UR4, UR5 ;  /* 0x0000000500047c82 */ /* 0x002fc80008000000 */
[----:B---3--:R-:W-:Y:S05]  /*1c30*/  BRA.U UP0, `(.L_x_31) ;  /* 0xfffffffd004c7547 */ /* 0x008fea000b83ffff */
.L_x_25:
[----:B------:R-:W-:Y:S01]  /*1c40*/  ULEA UR4, UR5, UR6, 0x3 ;  /* 0x0000000605047291 */ /* 0x000fe2000f8e18ff */
[----:B-1----:R-:W-:Y:S01]  /*1c50*/  SHF.L.U32 R0, R12, 0x1f, RZ ;  /* 0x0000001f0c007819 */ /* 0x002fe200000006ff */
[----:B------:R-:W-:Y:S01]  /*1c60*/  @!P1 SYNCS.ARRIVE.TRANS64.A1T0 RZ, [UR6+0x58], RZ ;  /* 0x000058ffffff99a7 */ /* 0x000fe20008100006 */
[----:B------:R-:W-:-:S06]  /*1c70*/  UISETP.GT.AND UP0, UPT, UR41, UR40, UPT ;  /* 0x000000282900728c */ /* 0x000fcc000bf04270 */
[----:B--2-4-:R1:W2:Y:S03]  /*1c80*/  SYNCS.PHASECHK.TRANS64.TRYWAIT P0, [UR4+0x18], R0 ;  /* 0x00001800ff0075a7 */ /* 0x0142a60008001104 */
[----:B------:R-:W-:Y:S05]  /*1c90*/  BRA.U !UP0, `(.L_x_32) ;  /* 0x0000000108c07547 */ /* 0x000fea000b800000 */
[----:B------:R-:W-:Y:S01]  /*1ca0*/  UIADD3 UR26, UPT, UPT, UR43, UR13, URZ ;  /* 0x0000000d2b1a7290 */ /* 0x000fe2000fffe0ff */
[----:B------:R-:W-:-:S11]  /*1cb0*/  UMOV UR4, UR5 ;  /* 0x0000000500047c82 */ /* 0x000fd60008000000 */
.L_x_38:
[----:B------:R-:W-:Y:S01]  /*1cc0*/  ULEA UR17, UR4, UR6, 0x3 ;  /* 0x0000000604117291 */ /* 0x000fe2000f8e18ff */
[----:B--2---:R-:W-:Y:S01]  /*1cd0*/  @!P3 MOV R2, 0x8000 ;  /* 0x000080000002b802 */ /* 0x004fe20000000f00 */
[----:B--2-4-:R-:W-:Y:S10]  /*1ce0*/  @P0 BRA `(.L_x_33) ;  /* 0x00000000000c0947 */ /* 0x014ff40003800000 */
[----:B------:R-:W-:-:S04]  /*1cf0*/  SHF.L.U32 R3, R12, 0x1f, RZ ;  /* 0x0000001f0c037819 */ /* 0x000fc800000006ff */
[----:B------:R-:W2:Y:S02]  /*1d00*/  SYNCS.PHASECHK.TRANS64.TRYWAIT P0, [UR17+0x18], R3 ;  /* 0x00001803ff0075a7 */ /* 0x000ea40008001111 */
[----:B--2---:R-:W-:Y:S05]  /*1d10*/  @!P0 BRA `(.L_x_34) ;  /* 0x0000006c00188947 */ /* 0x004fea0003800000 */
.L_x_33:
[----:B------:R2:W-:Y:S01]  /*1d20*/  @!P3 SYNCS.ARRIVE.TRANS64 RZ, [UR17], R2 ;  /* 0x00000002ffffb9a7 */ /* 0x0005e20008000011 */
[----:B------:R-:W-:-:S04]  /*1d30*/  ULOP3.LUT UR5, UR25, 0x2, URZ, 0xfc, !UPT ;  /* 0x0000000219057892 */ /* 0x000fc8000f8efcff */
[----:B------:R-:W-:-:S09]  /*1d40*/  UISETP.NE.AND UP0, UPT, UR5, 0x2, UPT ;  /* 0x000000020500788c */ /* 0x000fd2000bf05270 */
[----:B------:R-:W-:Y:S05]  /*1d50*/  BRA.U UP0, `(.L_x_35) ;  /* 0x0000000100047547 */ /* 0x000fea000b800000 */
[----:B------:R-:W-:Y:S05]  /*1d60*/  BPT.TRAP 0x1 ;  /* 0x000000040000795c */ /* 0x000fea0000300000 */
.L_x_35:
[----:B------:R-:W-:Y:S04]  /*1d70*/  BSSY.RECONVERGENT B0, `(.L_x_36) ;  /* 0x0000003000007945 */ /* 0x000fe80003800200 */
[----:B------:R-:W-:Y:S05]  /*1d80*/  @P2 BRA `(.L_x_37) ;  /* 0x0000000000042947 */ /* 0x000fea0003800000 */
[----:B------:R-:W-:Y:S05]  /*1d90*/  BPT.TRAP 0x1 ;  /* 0x000000040000795c */ /* 0x000fea0000300000 */
.L_x_37:
[----:B------:R-:W-:Y:S05]  /*1da0*/  BSYNC.RECONVERGENT B0 ;  /* 0x0000000000007941 */ /* 0x000fea0003800200 */
.L_x_36:
[----:B------:R-:W-:Y:S02]  /*1db0*/  UIADD3 UR5, UPT, UPT, UR4, 0x1, URZ ;  /* 0x0000000104057890 */ /* 0x000fe4000fffe0ff */
[----:B------:R-:W-:Y:S02]  /*1dc0*/  UIADD3 UR14, UP1, UPT, UR28, 0x80, URZ ;  /* 0x000000801c0e7890 */ /* 0x000fe4000ff3e0ff */
[----:B------:R-:W-:Y:S02]  /*1dd0*/  UISETP.NE.AND UP0, UPT, UR5, 0x3, UPT ;  /* 0x000000030500788c */ /* 0x000fe4000bf05270 */
[----:B------:R-:W-:Y:S02]  /*1de0*/  USHF.L.U32 UR18, UR13, 0x7, URZ ;  /* 0x000000070d127899 */ /* 0x000fe400080006ff */
[----:B------:R-:W-:Y:S02]  /*1df0*/  USEL UR8, URZ, 0x1, UP0 ;  /* 0x00000001ff087887 */ /* 0x000fe40008000000 */
[----:B------:R-:W-:-:S02]  /*1e00*/  USEL UR5, UR5, URZ, UP0 ;  /* 0x000000ff05057287 */ /* 0x000fc40008000000 */
[----:B------:R-:W-:Y:S02]  /*1e10*/  UIADD3 UR22, UP0, UPT, UR28, 0x180, URZ ;  /* 0x000001801c167890 */ /* 0x000fe4000ff1e0ff */
[----:B------:R-:W-:Y:S01]  /*1e20*/  LOP3.LUT R12, R12, UR8, RZ, 0x3c, !PT ;  /* 0x000000080c0c7c12 */ /* 0x000fe2000f8e3cff */
[----:B------:R-:W-:Y:S02]  /*1e30*/  USHF.L.U32 UR8, UR4, 0xe, URZ ;  /* 0x0000000e04087899 */ /* 0x000fe400080006ff */
[----:B------:R-:W-:Y:S01]  /*1e40*/  ULEA UR7, UR5, UR6, 0x3 ;  /* 0x0000000605077291 */ /* 0x000fe2000f8e18ff */
[----:B-1----:R-:W-:Y:S01]  /*1e50*/  SHF.L.U32 R0, R12, 0x1f, RZ ;  /* 0x0000001f0c007819 */ /* 0x002fe200000006ff */
[----:B------:R-:W-:Y:S02]  /*1e60*/  ULOP3.LUT UR16, UR8, UR21, URZ, 0xfc, !UPT ;  /* 0x0000001508107292 */ /* 0x000fe4000f8efcff */
[----:B------:R-:W-:Y:S02]  /*1e70*/  UIADD3.X UR15, UPT, UPT, URZ, UR29, URZ, UP1, !UPT ;  /* 0x0000001dff0f7290 */ /* 0x000fe40008ffe4ff */
[----:B------:R-:W-:-:S02]  /*1e80*/  UIADD3 UR16, UPT, UPT, UR6, 0x8400, UR16 ;  /* 0x0000840006107890 */ /* 0x000fc4000fffe010 */
[----:B------:R-:W-:Y:S01]  /*1e90*/  UIADD3 UR8, UPT, UPT, UR6, 0x14400, UR8 ;  /* 0x0001440006087890 */ /* 0x000fe2000fffe008 */
[----:B------:R3:W4:Y:S01]  /*1ea0*/  SYNCS.PHASECHK.TRANS64.TRYWAIT P0, [UR7+0x18], R0 ;  /* 0x00001800ff0075a7 */ /* 0x0007220008001107 */
[----:B------:R-:W-:Y:S01]  /*1eb0*/  UIADD3.X UR23, UPT, UPT, URZ, UR29, URZ, UP0, !UPT ;  /* 0x0000001dff177290 */ /* 0x000fe200087fe4ff */
[----:B------:R-:W-:Y:S01]  /*1ec0*/  UMOV UR4, 0x30000 ;  /* 0x0003000000047882 */ /* 0x000fe20000000000 */
[----:B------:R-:W-:Y:S01]  /*1ed0*/  UMOV UR30, 0x0 ;  /* 0x00000000001e7882 */ /* 0x000fe20000000000 */
[----:B------:R-:W-:Y:S01]  /*1ee0*/  UMOV UR31, 0x10000000 ;  /* 0x10000000001f7882 */ /* 0x000fe20000000000 */
[----:B------:R-:W-:Y:S01]  /*1ef0*/  UMOV UR19, UR35 ;  /* 0x0000002300137c82 */ /* 0x000fe20008000000 */
[----:B------:R-:W-:Y:S01]  /*1f00*/  UMOV UR20, UR36 ;  /* 0x0000002400147c82 */ /* 0x000fe20008000000 */
[----:B------:R-:W-:Y:S01]  /*1f10*/  UMOV UR12, UR36 ;  /* 0x00000024000c7c82 */ /* 0x000fe20008000000 */
[----:B------:R-:W-:Y:S01]  /*1f20*/  UMOV UR9, UR17 ;  /* 0x0000001100097c82 */ /* 0x000fe20008000000 */
[----:B------:R-:W-:Y:S01]  /*1f30*/  UMOV UR10, UR18 ;  /* 0x00000012000a7c82 */ /* 0x000fe20008000000 */
[----:B------:R1:W-:Y:S01]  /*1f40*/  UTMALDG.3D.MULTICAST [UR16], [UR14], UR4, desc[UR30] ;  /* 0x00001e100e0073b4 */ /* 0x0003e20008011804 */
[----:B------:R-:W-:-:S04]  /*1f50*/  UIADD3 UR13, UPT, UPT, UR13, 0x1, URZ ;  /* 0x000000010d0d7890 */ /* 0x000fc8000fffe0ff */
[----:B------:R-:W-:Y:S01]  /*1f60*/  UISETP.NE.AND UP0, UPT, UR13, UR26, UPT ;  /* 0x0000001a0d00728c */ /* 0x000fe2000bf05270 */
[----:B------:R3:W-:Y:S01]  /*1f70*/  UTMALDG.3D [UR8], [UR22], desc[UR30] ;  /* 0x00001e08160075b4 */ /* 0x0007e20008011000 */
[----:B-1----:R-:W-:-:S07]  /*1f80*/  UMOV UR4, UR5 ;  /* 0x0000000500047c82 */ /* 0x002fce0008000000 */
[----:B---3--:R-:W-:Y:S05]  /*1f90*/  BRA.U UP0, `(.L_x_38) ;  /* 0xfffffffd00487547 */ /* 0x008fea000b83ffff */
.L_x_32:
[C---:B------:R-:W-:Y:S01]  /*1fa0*/  LEA R3, R11.reuse, UR6, 0x3 ;  /* 0x000000060b037c11 */ /* 0x040fe2000f8e18ff */
[----:B------:R-:W-:Y:S01]  /*1fb0*/  NOP ;  /* 0x0000000000007918 */ /* 0x000fe20000000000 */
[----:B-1----:R-:W-:Y:S02]  /*1fc0*/  SHF.L.U32 R0, R10, 0x1f, RZ ;  /* 0x0000001f0a007819 */ /* 0x002fe400000006ff */
[----:B------:R-:W-:Y:S02]  /*1fd0*/  LEA R5, R11, UR6, 0x4 ;  /* 0x000000060b057c11 */ /* 0x000fe4000f8e20ff */
[----:B--2-4-:R-:W1:Y:S02]  /*1fe0*/  SYNCS.PHASECHK.TRANS64.TRYWAIT P0, [R3+URZ+0x60], R0 ;  /* 0x00006000030075a7 */ /* 0x014e6400080011ff */
[----:B-1----:R-:W-:Y:S05]  /*1ff0*/  @!P0 BRA `(.L_x_39) ;  /* 0x0000006800788947 */ /* 0x002fea0003800000 */
.L_x_114:
[----:B------:R-:W2:Y:S01]  /*2000*/  LDS.128 R4, [R5+0xf0] ;  /* 0x0000f00005047984 */ /* 0x000ea20000000c00 */
[----:B------:R-:W-:Y:S01]  /*2010*/  UISETP.GE.AND UP0, UPT, UR42, 0x1, UPT ;  /* 0x000000012a00788c */ /* 0x000fe2000bf06270 */
[----:B------:R-:W-:Y:S01]  /*2020*/  @!PT LDS RZ, [RZ] ;  /* 0x00000000fffff984 */ /* 0x000fe20000000800 */
[----:B------:R-:W-:Y:S01]  /*2030*/  @!PT LDS RZ, [RZ] ;  /* 0x00000000fffff984 */ /* 0x000fe20000000800 */
[----:B------:R-:W-:Y:S01]  /*2040*/  @!PT LDS RZ, [RZ] ;  /* 0x00000000fffff984 */ /* 0x000fe20000000800 */
[----:B------:R-:W-:Y:S01]  /*2050*/  @!PT LDS RZ, [RZ] ;  /* 0x00000000fffff984 */ /* 0x000fe20000000800 */
[----:B------:R3:W-:Y:S06]  /*2060*/  MEMBAR.ALL.CTA ;  /* 0x0000000000007992 */ /* 0x0007ec0000008000 */
[----:B---3--:R-:W3:Y:S01]  /*2070*/  FENCE.VIEW.ASYNC.S ;  /* 0x00000000000073c6 */ /* 0x008ee20000000000 */
[----:B--2---:R-:W-:-:S13]  /*2080*/  LOP3.LUT P0, RZ, R6, 0x1, RZ, 0xc0, !PT ;  /* 0x0000000106ff7812 */ /* 0x004fda000780c0ff */
[----:B---3--:R-:W-:Y:S01]  /*2090*/  VOTEU.ANY UP1, P0 ;  /* 0x0000000000ff7886 */ /* 0x008fe20000020100 */
[----:B------:R-:W-:-:S13]  /*20a0*/  PLOP3.LUT P0, PT, PT, PT, UP1, 0x80, 0x8 ;  /* 0x000000000008781c */ /* 0x000fda0003f0f018 */
[----:B-1----:R-:W-:Y:S02]  /*20b0*/  @P0 LOP3.LUT R0, R5, 0xffff, RZ, 0xc0, !PT ;  /* 0x0000ffff05000812 */ /* 0x002fe400078ec0ff */
[----:B------:R-:W-:Y:S02]  /*20c0*/  @P0 MOV R2, R4 ;  /* 0x0000000400020202 */ /* 0x000fe40000000f00 */
[----:B------:R-:W-:Y:S01]  /*20d0*/  @P0 R2UR UR7, R0 ;  /* 0x00000000000702ca */ /* 0x000fe200000e0000 */
[----:B------:R-:W-:Y:S01]  /*20e0*/  VIADD R0, R3, 0x70 ;  /* 0x0000007003007836 */ /* 0x000fe20000000000 */
[----:B------:R-:W-:Y:S02]  /*20f0*/  @P0 SHF.R.U32.HI R4, RZ, 0x10, R5 ;  /* 0x00000010ff040819 */ /* 0x000fe40000011605 */
[----:B------:R-:W-:Y:S02]  /*2100*/  @P0 R2UR UR8, R2 ;  /* 0x00000000020802ca */ /* 0x000fe400000e0000 */
[----:B------:R-:W-:-:S02]  /*2110*/  PRMT R0, RZ, 0x654, R0 ;  /* 0x00000654ff007816 */ /* 0x000fc40000000000 */
[----:B------:R-:W-:Y:S02]  /*2120*/  @P0 R2UR UR4, R4 ;  /* 0x00000000040402ca */ /* 0x000fe400000e0000 */
[----:B------:R1:W-:Y:S03]  /*2130*/  SYNCS.ARRIVE.TRANS64.RED.A1T0 RZ, [R0+URZ], RZ ;  /* 0x000000ff00ff79a7 */ /* 0x0003e600081004ff */
[----:B------:R-:W-:-:S04]  /*2140*/  @UP1 UMOV UR27, UR7 ;  /* 0x00000007001b1c82 */ /* 0x000fc80008000000 */
[----:B------:R-:W-:-:S04]  /*2150*/  @UP1 UMOV UR37, UR8 ;  /* 0x0000000800251c82 */ /* 0x000fc80008000000 */
[----:B------:R-:W-:Y:S01]  /*2160*/  @UP1 UMOV UR36, UR4 ;  /* 0x0000000400241c82 */ /* 0x000fe20008000000 */
[----:B------:R-:W-:Y:S05]  /*2170*/  BRA.U !UP0, `(.L_x_40) ;  /* 0x0000000108d47547 */ /* 0x000fea000b800000 */
[----:B------:R-:W2:Y:S01]  /*2180*/  LDCU.128 UR12, c[0x0][0xb10] ;  /* 0x00016200ff0c77ac */ /* 0x000ea20008000c00 */
[----:B------:R-:W3:Y:S01]  /*2190*/  LDCU UR26, c[0x0][0xb20] ;  /* 0x00016400ff1a77ac */ /* 0x000ee20008000800 */
[----:B------:R-:W4:Y:S01]  /*21a0*/  LDCU UR20, c[0x0][0xb0c] ;  /* 0x00016180ff1477ac */ /* 0x000f220008000800 */
[----:B------:R-:W1:Y:S01]  /*21b0*/  LDCU.64 UR10, c[0x0][0xb28] ;  /* 0x00016500ff0a77ac */ /* 0x000e620008000a00 */
[----:B------:R-:W-:Y:S02]  /*21c0*/  UISETP.NE.AND UP3, UPT, UR42, 0x1, UPT ;  /* 0x000000012a00788c */ /* 0x000fe4000bf65270 */
[----:B--2---:R-:W-:Y:S02]  /*21d0*/  UIMAD.WIDE.U32 UR16, UR38, UR15, URZ ;  /* 0x0000000f261072a5 */ /* 0x004fe4000f8e00ff */
[----:B------:R-:W-:Y:S02]  /*21e0*/  UIMAD.WIDE.U32 UR8, UR39, UR12, URZ ;  /* 0x0000000c270872a5 */ /* 0x000fe4000f8e00ff */
[----:B------:R-:W-:-:S02]  /*21f0*/  UISETP.NE.AND UP0, UPT, UR14, 0x1, UPT ;  /* 0x000000010e00788c */ /* 0x000fc4000bf05270 */
[----:B------:R-:W-:Y:S01]  /*2200*/  UIMAD.WIDE.U32 UR22, UR27, UR15, URZ ;  /* 0x0000000f1b1672a5 */ /* 0x000fe2000f8e00ff */
[----:B------:R-:W-:Y:S02]  /*2210*/  UMOV UR16, UR17 ;  /* 0x0000001100107c82 */ /* 0x000fe40008000000 */
[----:B------:R-:W-:Y:S01]  /*2220*/  UMOV UR8, UR9 ;  /* 0x0000000900087c82 */ /* 0x000fe20008000000 */
[----:B---3--:R-:W-:Y:S02]  /*2230*/  USHF.R.U32.HI UR16, URZ, UR26, UR16 ;  /* 0x0000001aff107299 */ /* 0x008fe40008011610 */
[----:B----4-:R-:W-:Y:S02]  /*2240*/  UISETP.NE.AND UP2, UPT, UR20, 0x1, UPT ;  /* 0x000000011400788c */ /* 0x010fe4000bf45270 */
[----:B------:R-:W-:Y:S02]  /*2250*/  USHF.R.U32.HI UR8, URZ, UR13, UR8 ;  /* 0x0000000dff087299 */ /* 0x000fe40008011608 */
[----:B------:R-:W-:-:S02]  /*2260*/  USEL UR7, UR38, UR16, !UP0 ;  /* 0x0000001026077287 */ /* 0x000fc4000c000000 */
[----:B------:R-:W-:Y:S02]  /*2270*/  USEL UR8, UR39, UR8, !UP2 ;  /* 0x0000000827087287 */ /* 0x000fe4000d000000 */
[----:B-1----:R-:W-:Y:S01]  /*2280*/  UIMAD.WIDE.U32 UR16, UR7, UR10, URZ ;  /* 0x0000000a071072a5 */ /* 0x002fe2000f8e00ff */
[----:B------:R-:W-:Y:S01]  /*2290*/  UMOV UR4, UR23 ;  /* 0x0000001700047c82 */ /* 0x000fe20008000000 */
[----:B------:R-:W-:Y:S02]  /*22a0*/  UIMAD.WIDE.U32 UR18, UR37, UR12, URZ ;  /* 0x0000000c251272a5 */ /* 0x000fe4000f8e00ff */
[----:B------:R-:W-:-:S03]  /*22b0*/  UIMAD.WIDE.U32 UR22, UR8, UR10, URZ ;  /* 0x0000000a081672a5 */ /* 0x000fc6000f8e00ff */
[----:B------:R-:W-:Y:S01]  /*22c0*/  UMOV UR16, UR17 ;  /* 0x0000001100107c82 */ /* 0x000fe20008000000 */
[----:B------:R-:W-:Y:S02]  /*22d0*/  USHF.R.U32.HI UR4, URZ, UR26, UR4 ;  /* 0x0000001aff047299 */ /* 0x000fe40008011604 */
[----:B------:R-:W-:Y:S01]  /*22e0*/  @UP3 USHF.R.U32.HI UR7, URZ, UR11, UR16 ;  /* 0x0000000bff073299 */ /* 0x000fe20008011610 */
[----:B------:R-:W-:Y:S01]  /*22f0*/  UMOV UR18, UR19 ;  /* 0x0000001300127c82 */ /* 0x000fe20008000000 */
[----:B------:R-:W-:Y:S01]  /*2300*/  UMOV UR22, UR23 ;  /* 0x0000001700167c82 */ /* 0x000fe20008000000 */
[----:B------:R-:W-:Y:S02]  /*2310*/  USHF.R.U32.HI UR13, URZ, UR13, UR18 ;  /* 0x0000000dff0d7299 */ /* 0x000fe40008011612 */
[----:B------:R-:W-:Y:S02]  /*2320*/  USEL UR4, UR27, UR4, !UP0 ;  /* 0x000000041b047287 */ /* 0x000fe4000c000000 */
[----:B------:R-:W-:-:S02]  /*2330*/  @UP3 USHF.R.U32.HI UR8, URZ, UR11, UR22 ;  /* 0x0000000bff083299 */ /* 0x000fc40008011616 */
[----:B------:R-:W-:Y:S02]  /*2340*/  UIMAD UR9, UR42, UR7, URZ ;  /* 0x000000072a0972a4 */ /* 0x000fe4000f8e02ff */
[----:B------:R-:W-:Y:S02]  /*2350*/  USEL UR7, UR37, UR13, !UP2 ;  /* 0x0000000d25077287 */ /* 0x000fe4000d000000 */
[----:B------:R-:W-:Y:S02]  /*2360*/  UIMAD UR12, UR42, UR8, URZ ;  /* 0x000000082a0c72a4 */ /* 0x000fe4000f8e02ff */
[----:B------:R-:W-:Y:S02]  /*2370*/  UISETP.GE.AND UP0, UPT, UR4, UR9, UPT ;  /* 0x000000090400728c */ /* 0x000fe4000bf06270 */
[----:B------:R-:W-:Y:S02]  /*2380*/  UIMAD.WIDE.U32 UR16, UR4, UR10, URZ ;  /* 0x0000000a041072a5 */ /* 0x000fe4000f8e00ff */
[----:B------:R-:W-:-:S02]  /*2390*/  UISETP.GE.OR UP0, UPT, UR7, UR12, UP0 ;  /* 0x0000000c0700728c */ /* 0x000fc40008706670 */
        /* <DEDUP_REMOVED lines=19> */
.L_x_40:
[----:B------:R-:W2:Y:S02]  /*24d0*/  LDCU UR4, c[0x0][0xb30] ;  /* 0x00016600ff0477ac */ /* 0x000ea40008000800 */
[----:B--2---:R-:W-:-:S09]  /*24e0*/  UISETP.NE.AND UP0, UPT, UR4, 0x1, UPT ;  /* 0x000000010400788c */ /* 0x004fd2000bf05270 */
[----:B------:R-:W-:Y:S05]  /*24f0*/  BRA.U UP0, `(.L_x_41) ;  /* 0x0000000100447547 */ /* 0x000fea000b800000 */
[----:B------:R-:W2:Y:S01]  /*2500*/  LDCU.128 UR12, c[0x0][0xb10] ;  /* 0x00016200ff0c77ac */ /* 0x000ea20008000c00 */
[----:B------:R-:W3:Y:S01]  /*2510*/  LDCU UR16, c[0x0][0xb0c] ;  /* 0x00016180ff1077ac */ /* 0x000ee20008000800 */
[----:B------:R-:W4:Y:S01]  /*2520*/  LDCU UR17, c[0x0][0xb20] ;  /* 0x00016400ff1177ac */ /* 0x000f220008000800 */
[----:B--2---:R-:W-:Y:S02]  /*2530*/  UIMAD.WIDE.U32 UR10, UR37, UR12, URZ ;  /* 0x0000000c250a72a5 */ /* 0x004fe4000f8e00ff */
[----:B------:R-:W-:Y:S02]  /*2540*/  UIMAD.WIDE.U32 UR8, UR27, UR15, URZ ;  /* 0x0000000f1b0872a5 */ /* 0x000fe4000f8e00ff */
[----:B---3--:R-:W-:Y:S02]  /*2550*/  UISETP.NE.AND UP2, UPT, UR16, 0x1, UPT ;  /* 0x000000011000788c */ /* 0x008fe4000bf45270 */
[----:B------:R-:W-:Y:S01]  /*2560*/  UISETP.NE.AND UP0, UPT, UR14, 0x1, UPT ;  /* 0x000000010e00788c */ /* 0x000fe2000bf05270 */
[----:B------:R-:W-:-:S02]  /*2570*/  UMOV UR7, UR11 ;  /* 0x0000000b00077c82 */ /* 0x000fc40008000000 */
[----:B------:R-:W-:Y:S01]  /*2580*/  UMOV UR4, UR9 ;  /* 0x0000000900047c82 */ /* 0x000fe20008000000 */
[----:B------:R-:W-:Y:S02]  /*2590*/  USHF.R.U32.HI UR7, URZ, UR13, UR7 ;  /* 0x0000000dff077299 */ /* 0x000fe40008011607 */
[----:B----4-:R-:W-:Y:S02]  /*25a0*/  USHF.R.U32.HI UR4, URZ, UR17, UR4 ;  /* 0x00000011ff047299 */ /* 0x010fe40008011604 */
[----:B------:R-:W-:Y:S02]  /*25b0*/  USEL UR7, UR37, UR7, !UP2 ;  /* 0x0000000725077287 */ /* 0x000fe4000d000000 */
[----:B------:R-:W-:-:S04]  /*25c0*/  USEL UR4, UR27, UR4, !UP0 ;  /* 0x000000041b047287 */ /* 0x000fc8000c000000 */
[----:B------:R-:W-:Y:S02]  /*25d0*/  UIADD3 UR8, UPT, UPT, UR7, -UR4, URZ ;  /* 0x8000000407087290 */ /* 0x000fe4000fffe0ff */
[----:B------:R-:W-:Y:S02]  /*25e0*/  UIADD3 UR4, UPT, UPT, -UR7, UR4, URZ ;  /* 0x0000000407047290 */ /* 0x000fe4000fffe1ff */
[----:B------:R-:W-:Y:S02]  /*25f0*/  UIMAD UR27, UR8, UR14, UR27 ;  /* 0x0000000e081b72a4 */ /* 0x000fe4000f8e021b */
[----:B------:R-:W-:-:S12]  /*2600*/  UIMAD UR37, UR4, UR16, UR37 ;  /* 0x00000010042572a4 */ /* 0x000fd8000f8e0225 */
.L_x_41:
[----:B------:R-:W-:Y:S01]  /*2610*/  VIADD R11, R11, 0x1 ;  /* 0x000000010b0b7836 */ /* 0x000fe20000000000 */
[----:B------:R-:W-:Y:S01]  /*2620*/  R2UR UR4, R147 ;  /* 0x00000000930472ca */ /* 0x000fe200000e0000 */
[----:B------:R-:W-:Y:S01]  /*2630*/  UIADD3 UR20, UPT, UPT, UR27, UR63, URZ ;  /* 0x0000003f1b147290 */ /* 0x000fe2000fffe0ff */
[----:B------:R-:W-:Y:S02]  /*2640*/  PLOP3.LUT P1, PT, PT, PT, PT, 0x80, 0x8 ;  /* 0x000000000008781c */ /* 0x000fe40003f2f070 */
[----:B------:R-:W-:-:S04]  /*2650*/  ISETP.NE.AND P0, PT, R11, 0x2, PT ;  /* 0x000000020b00780c */ /* 0x000fc80003f05270 */
[----:B------:R-:W-:Y:S02]  /*2660*/  SEL R3, RZ, 0x1, P0 ;  /* 0x00000001ff037807 */ /* 0x000fe40000000000 */
[----:B------:R-:W-:Y:S02]  /*2670*/  SEL R11, R11, RZ, P0 ;  /* 0x000000ff0b0b7207 */ /* 0x000fe40000000000 */
[----:B------:R-:W-:Y:S01]  /*2680*/  LOP3.LUT R10, R10, R3, RZ, 0x3c, !PT ;  /* 0x000000030a0a7212 */ /* 0x000fe200078e3cff */
[----:B------:R-:W-:Y:S01]  /*2690*/  UIADD3 UR16, UPT, UPT, UR37, UR4, URZ ;  /* 0x0000000425107290 */ /* 0x000fe2000fffe0ff */
[----:B------:R-:W-:Y:S11]  /*26a0*/  BRA.U UP1, `(.L_x_42) ;  /* 0xfffffff101407547 */ /* 0x000ff6000b83ffff */
[----:B------:R-:W-:Y:S01]  /*26b0*/  UIADD3 UR6, UPT, UPT, UR6, 0x18, URZ ;  /* 0x0000001806067890 */ /* 0x000fe2000fffe0ff */
[----:B------:R-:W-:-:S03]  /*26c0*/  SHF.L.U32 R3, R12, 0x1f, RZ ;  /* 0x0000001f0c037819 */ /* 0x000fc600000006ff */
[----:B------:R-:W-:-:S09]  /*26d0*/  ULEA UR4, UR5, UR6, 0x3 ;  /* 0x0000000605047291 */ /* 0x000fd2000f8e18ff */
[----:B------:R-:W2:Y:S02]  /*26e0*/  SYNCS.PHASECHK.TRANS64.TRYWAIT P0, [UR4], R3 ;  /* 0x00000003ff0075a7 */ /* 0x000ea40008001104 */
[----:B--2---:R-:W-:Y:S05]  /*26f0*/  @!P0 BRA `(.L_x_43) ;  /* 0x0000006000cc8947 */ /* 0x004fea0003800000 */
.L_x_116:
[----:B------:R-:W-:-:S04]  /*2700*/  UIADD3 UR4, UPT, UPT, UR5, 0x1, URZ ;  /* 0x0000000105047890 */ /* 0x000fc8000fffe0ff */
[----:B------:R-:W-:-:S04]  /*2710*/  UISETP.NE.AND UP0, UPT, UR4, 0x3, UPT ;  /* 0x000000030400788c */ /* 0x000fc8000bf05270 */
[----:B------:R-:W-:Y:S02]  /*2720*/  USEL UR7, URZ, 0x1, UP0 ;  /* 0x00000001ff077887 */ /* 0x000fe40008000000 */
[----:B------:R-:W-:-:S04]  /*2730*/  USEL UR4, UR4, URZ, UP0 ;  /* 0x000000ff04047287 */ /* 0x000fc80008000000 */
[----:B------:R-:W-:Y:S01]  /*2740*/  ULEA UR5, UR4, UR6, 0x3 ;  /* 0x0000000604057291 */ /* 0x000fe2000f8e18ff */
[----:B------:R-:W-:-:S04]  /*2750*/  LOP3.LUT R12, R12, UR7, RZ, 0x3c, !PT ;  /* 0x000000070c0c7c12 */ /* 0x000fc8000f8e3cff */
[----:B-1----:R-:W-:-:S04]  /*2760*/  SHF.L.U32 R3, R12, 0x1f, RZ ;  /* 0x0000001f0c037819 */ /* 0x002fc800000006ff */
[----:B------:R-:W1:Y:S02]  /*2770*/  SYNCS.PHASECHK.TRANS64.TRYWAIT P0, [UR5], R3 ;  /* 0x00000003ff0075a7 */ /* 0x000e640008001105 */
[----:B-1----:R-:W-:Y:S05]  /*2780*/  @!P0 BRA `(.L_x_44) ;  /* 0x0000006000c08947 */ /* 0x002fea0003800000 */
.L_x_118:
[----:B------:R-:W-:-:S04]  /*2790*/  UIADD3 UR4, UPT, UPT, UR4, 0x1, URZ ;  /* 0x0000000104047890 */ /* 0x000fc8000fffe0ff */
[----:B------:R-:W-:-:S04]  /*27a0*/  UISETP.NE.AND UP0, UPT, UR4, 0x3, UPT ;  /* 0x000000030400788c */ /* 0x000fc8000bf05270 */
[----:B------:R-:W-:Y:S02]  /*27b0*/  USEL UR5, URZ, 0x1, UP0 ;  /* 0x00000001ff057887 */ /* 0x000fe40008000000 */
[----:B------:R-:W-:-:S04]  /*27c0*/  USEL UR4, UR4, URZ, UP0 ;  /* 0x000000ff04047287 */ /* 0x000fc80008000000 */
[----:B------:R-:W-:Y:S01]  /*27d0*/  ULEA UR4, UR4, UR6, 0x3 ;  /* 0x0000000604047291 */ /* 0x000fe2000f8e18ff */
[----:B-1----:R-:W-:-:S04]  /*27e0*/  LOP3.LUT R3, R12, UR5, RZ, 0x3c, !PT ;  /* 0x000000050c037c12 */ /* 0x002fc8000f8e3cff */
[----:B------:R-:W-:Y:S01]  /*27f0*/  SHF.L.U32 R3, R3, 0x1f, RZ ;  /* 0x0000001f03037819 */ /* 0x000fe200000006ff */
[----:B------:R-:W-:-:S07]  /*2800*/  IMAD.U32 R0, RZ, RZ, UR4 ;  /* 0x00000004ff007e24 */ /* 0x000fce000f8e00ff */
.L_x_45:
[----:B-1----:R1:W2:Y:S02]  /*2810*/  SYNCS.PHASECHK.TRANS64.TRYWAIT P0, [R0+URZ], R3 ;  /* 0x00000003000075a7 */ /* 0x0022a400080011ff */
[----:B--2---:R-:W-:Y:S05]  /*2820*/  @!P0 NANOSLEEP.SYNCS 0x989680 ;  /* 0x009896800000895d */ /* 0x004fea0003900000 */
[----:B------:R-:W2:Y:S02]  /*2830*/  @!P0 SYNCS.PHASECHK.TRANS64 P0, [R0+URZ], R3 ;  /* 0x00000003000085a7 */ /* 0x000ea400080010ff */
[----:B--2---:R-:W-:Y:S05]  /*2840*/  @P0 EXIT ;  /* 0x000000000000094d */ /* 0x004fea0003800000 */
[----:B------:R-:W-:Y:S05]  /*2850*/  BRA `(.L_x_45) ;  /* 0xfffffffc00ec7947 */ /* 0x000fea000383ffff */
.L_x_22:
[----:B------:R-:W-:-:S04]  /*2860*/  UISETP.NE.AND UP0, UPT, UR45, URZ, UPT ;  /* 0x000000ff2d00728c */ /* 0x000fc8000bf05270 */
[----:B------:R-:W-:-:S09]  /*2870*/  UISETP.NE.OR UP0, UPT, UR17, 0x1, UP0 ;  /* 0x000000011100788c */ /* 0x000fd20008705670 */
[----:B------:R-:W-:Y:S05]  /*2880*/  BRA.U UP0, `(.L_x_46) ;  /* 0x0000000500487547 */ /* 0x000fea000b800000 */
[----:B------:R-:W-:Y:S01]  /*2890*/  ISETP.GE.U32.AND P2, PT, R0, 0x2, PT ;  /* 0x000000020000780c */ /* 0x000fe20003f46070 */
[----:B------:R-:W-:Y:S01]  /*28a0*/  IMAD.MOV.U32 R12, RZ, RZ, 0x1 ;  /* 0x00000001ff0c7424 */ /* 0x000fe200078e00ff */
[----:B------:R-:W-:Y:S02]  /*28b0*/  CS2R R10, SRZ ;  /* 0x00000000000a7805 */ /* 0x000fe4000001ff00 */
[----:B------:R-:W-:Y:S01]  /*28c0*/  CS2R R8, SRZ ;  /* 0x0000000000087805 */ /* 0x000fe2000001ff00 */
[----:B------:R-:W-:Y:S01]  /*28d0*/  UMOV UR6, 0x400 ;  /* 0x0000040000067882 */ /* 0x000fe20000000000 */
[----:B------:R-:W-:Y:S01]  /*28e0*/  UMOV UR5, URZ ;  /* 0x000000ff00057c82 */ /* 0x000fe20008000000 */
[----:B------:R-:W-:-:S12]  /*28f0*/  ULEA UR6, UR45, UR6, 0x18 ;  /* 0x000000062d067291 */ /* 0x000fd8000f8ec0ff */
.L_x_50:
[----:B------:R-:W-:Y:S02]  /*2900*/  LEA R2, R8, UR6, 0x3 ;  /* 0x0000000608027c11 */ /* 0x000fe4000f8e18ff */
[----:B------:R-:W-:-:S03]  /*2910*/  SHF.L.U32 R5, R9, 0x1f, RZ ;  /* 0x0000001f09057819 */ /* 0x000fc600000006ff */
[----:B------:R-:W-:Y:S01]  /*2920*/  VIADD R4, R2, 0xd0 ;  /* 0x000000d002047836 */ /* 0x000fe20000000000 */
[----:B------:R-:W1:Y:S02]  /*2930*/  SYNCS.PHASECHK.TRANS64.TRYWAIT P0, [R2+URZ+0xc0], R5 ;  /* 0x0000c005020075a7 */ /* 0x000e6400080011ff */
[----:B-1----:R-:W-:Y:S05]  /*2940*/  @!P0 BRA `(.L_x_47) ;  /* 0x0000006000688947 */ /* 0x002fea0003800000 */
.L_x_119:
[----:B------:R-:W-:Y:S01]  /*2950*/  ULEA UR4, UR5, UR6, 0x3 ;  /* 0x0000000605047291 */ /* 0x000fe2000f8e18ff */
[----:B------:R-:W-:Y:S02]  /*2960*/  PRMT R4, RZ, 0x654, R4 ;  /* 0x00000654ff047816 */ /* 0x000fe40000000004 */
[----:B-1----:R-:W-:Y:S01]  /*2970*/  SHF.L.U32 R5, R12, 0x1f, RZ ;  /* 0x0000001f0c057819 */ /* 0x002fe200000006ff */
[----:B------:R-:W-:Y:S01]  /*2980*/  UIADD3 UR7, UPT, UPT, UR4, 0x60, URZ ;  /* 0x0000006004077890 */ /* 0x000fe2000fffe0ff */
[----:B------:R1:W-:Y:S05]  /*2990*/  SYNCS.ARRIVE.TRANS64.RED.A1T0 RZ, [R4+URZ], RZ ;  /* 0x000000ff04ff79a7 */ /* 0x0003ea00081004ff */
[----:B------:R-:W-:Y:S01]  /*29a0*/  IMAD.U32 R7, RZ, RZ, UR7 ;  /* 0x00000007ff077e24 */ /* 0x000fe2000f8e00ff */
[----:B------:R-:W2:Y:S04]  /*29b0*/  SYNCS.PHASECHK.TRANS64.TRYWAIT P0, [UR4+0x70], R5 ;  /* 0x00007005ff0075a7 */ /* 0x000ea80008001104 */
[----:B------:R-:W-:Y:S01]  /*29c0*/  PRMT R6, R0, 0x654, R7 ;  /* 0x0000065400067816 */ /* 0x000fe20000000007 */
[----:B-1----:R-:W-:Y:S01]  /*29d0*/  @!P2 IMAD.MOV.U32 R4, RZ, RZ, 0x10 ;  /* 0x00000010ff04a424 */ /* 0x002fe200078e00ff */
[----:B--2---:R-:W-:Y:S06]  /*29e0*/  @!P0 BRA `(.L_x_48) ;  /* 0x0000006000548947 */ /* 0x004fec0003800000 */
.L_x_121:
[----:B------:R-:W-:Y:S01]  /*29f0*/  ULEA UR8, UR5, UR6, 0x4 ;  /* 0x0000000605087291 */ /* 0x000fe2000f8e20ff */
[----:B------:R-:W-:Y:S01]  /*2a00*/  SEL R3, R6, R3, !P2 ;  /* 0x0000000306037207 */ /* 0x000fe20005000000 */
[----:B------:R-:W-:Y:S01]  /*2a10*/  UIADD3 UR9, UPT, UPT, UR4, 0x60, URZ ;  /* 0x0000006004097890 */ /* 0x000fe2000fffe0ff */
[----:B-1----:R-:W-:Y:S01]  /*2a20*/  LEA R2, R11, UR6, 0x3 ;  /* 0x000000060b027c11 */ /* 0x002fe2000f8e18ff */
[----:B------:R-:W-:Y:S01]  /*2a30*/  UIADD3 UR8, UPT, UPT, UR8, 0xf0, URZ ;  /* 0x000000f008087890 */ /* 0x000fe2000fffe0ff */
[----:B------:R-:W-:Y:S01]  /*2a40*/  SHF.L.U32 R5, R10, 0x1f, RZ ;  /* 0x0000001f0a057819 */ /* 0x000fe200000006ff */
[----:B------:R1:W-:Y:S01]  /*2a50*/  @!P2 SYNCS.ARRIVE.TRANS64.RED RZ, [R3+URZ], R4 ;  /* 0x0000000403ffa9a7 */ /* 0x0003e200080004ff */
[----:B------:R-:W-:Y:S01]  /*2a60*/  UIADD3 UR4, UPT, UPT, UR5, 0x1, URZ ;  /* 0x0000000105047890 */ /* 0x000fe2000fffe0ff */
[----:B------:R-:W-:-:S03]  /*2a70*/  VIADD R8, R8, 0x1 ;  /* 0x0000000108087836 */ /* 0x000fc60000000000 */
[----:B------:R-:W-:Y:S02]  /*2a80*/  UISETP.NE.AND UP0, UPT, UR4, 0x2, UPT ;  /* 0x000000020400788c */ /* 0x000fe4000bf05270 */
[----:B------:R-:W-:Y:S06]  /*2a90*/  UGETNEXTWORKID.BROADCAST [UR8], [UR9] ;  /* 0x00000000080073ca */ /* 0x000fec0008000100 */
[----:B------:R-:W-:Y:S01]  /*2aa0*/  USEL UR7, URZ, 0x1, UP0 ;  /* 0x00000001ff077887 */ /* 0x000fe20008000000 */
[----:B------:R-:W-:Y:S01]  /*2ab0*/  ISETP.NE.AND P0, PT, R8, 0x2, PT ;  /* 0x000000020800780c */ /* 0x000fe20003f05270 */
[----:B------:R-:W-:Y:S01]  /*2ac0*/  USEL UR5, UR4, URZ, UP0 ;  /* 0x000000ff04057287 */ /* 0x000fe20008000000 */
[----:B------:R-:W2:Y:S03]  /*2ad0*/  SYNCS.PHASECHK.TRANS64.TRYWAIT P1, [R2+URZ+0x60], R5 ;  /* 0x00006005020075a7 */ /* 0x000ea600080211ff */
[----:B------:R-:W-:Y:S01]  /*2ae0*/  LOP3.LUT R12, R12, UR7, RZ, 0x3c, !PT ;  /* 0x000000070c0c7c12 */ /* 0x000fe2000f8e3cff */
[----:B-12---:R-:W-:Y:S07]  /*2af0*/  @!P1 BRA `(.L_x_49) ;  /* 0x0000006000289947 */ /* 0x006fee0003800000 */
.L_x_122:
[C---:B------:R-:W-:Y:S01]  /*2b00*/  LEA R4, R11.reuse, UR6, 0x4 ;  /* 0x000000060b047c11 */ /* 0x040fe2000f8e20ff */
[----:B-1----:R-:W-:Y:S01]  /*2b10*/  VIADD R2, R2, 0x70 ;  /* 0x0000007002027836 */ /* 0x002fe20000000000 */
[----:B------:R-:W-:Y:S01]  /*2b20*/  SEL R8, R8, RZ, P0 ;  /* 0x000000ff08087207 */ /* 0x000fe20000000000 */
[----:B------:R-:W-:-:S03]  /*2b30*/  VIADD R11, R11, 0x1 ;  /* 0x000000010b0b7836 */ /* 0x000fc60000000000 */
[----:B------:R-:W1:Y:S01]  /*2b40*/  LDS.128 R4, [R4+0xf0] ;  /* 0x0000f00004047984 */ /* 0x000e620000000c00 */
[----:B------:R-:W-:Y:S02]  /*2b50*/  PRMT R2, RZ, 0x654, R2 ;  /* 0x00000654ff027816 */ /* 0x000fe40000000002 */
[C---:B------:R-:W-:Y:S01]  /*2b60*/  ISETP.NE.AND P1, PT, R11.reuse, 0x2, PT ;  /* 0x000000020b00780c */ /* 0x040fe20003f25270 */
[----:B------:R-:W-:Y:S01]  /*2b70*/  @!PT LDS RZ, [RZ] ;  /* 0x00000000fffff984 */ /* 0x000fe20000000800 */
[----:B------:R-:W-:Y:S01]  /*2b80*/  @!PT LDS RZ, [RZ] ;  /* 0x00000000fffff984 */ /* 0x000fe20000000800 */
[----:B------:R-:W-:Y:S01]  /*2b90*/  @!PT LDS RZ, [RZ] ;  /* 0x00000000fffff984 */ /* 0x000fe20000000800 */
[----:B------:R-:W-:Y:S01]  /*2ba0*/  @!PT LDS RZ, [RZ] ;  /* 0x00000000fffff984 */ /* 0x000fe20000000800 */
[----:B------:R2:W-:Y:S06]  /*2bb0*/  MEMBAR.ALL.CTA ;  /* 0x0000000000007992 */ /* 0x0005ec0000008000 */
[----:B--2---:R-:W2:Y:S01]  /*2bc0*/  FENCE.VIEW.ASYNC.S ;  /* 0x00000000000073c6 */ /* 0x004ea20000000000 */
[----:B------:R-:W-:Y:S01]  /*2bd0*/  SEL R11, R11, RZ, P1 ;  /* 0x000000ff0b0b7207 */ /* 0x000fe20000800000 */
[----:B--2---:R2:W-:Y:S01]  /*2be0*/  SYNCS.ARRIVE.TRANS64.RED.A1T0 RZ, [R2+URZ], RZ ;  /* 0x000000ff02ff79a7 */ /* 0x0045e200081004ff */
[----:B-1----:R-:W-:-:S02]  /*2bf0*/  LOP3.LUT P3, RZ, R6, 0x1, RZ, 0xc0, !PT ;  /* 0x0000000106ff7812 */ /* 0x002fc4000786c0ff */
[----:B------:R-:W-:-:S04]  /*2c00*/  SEL R5, RZ, 0x1, P1 ;  /* 0x00000001ff057807 */ /* 0x000fc80000800000 */
[----:B------:R-:W-:Y:S02]  /*2c10*/  LOP3.LUT R10, R10, R5, RZ, 0x3c, !PT ;  /* 0x000000050a0a7212 */ /* 0x000fe400078e3cff */
[----:B--2---:R-:W-:-:S04]  /*2c20*/  SEL R2, RZ, 0x1, P0 ;  /* 0x00000001ff027807 */ /* 0x004fc80000000000 */
[----:B------:R-:W-:Y:S01]  /*2c30*/  LOP3.LUT R9, R9, R2, RZ, 0x3c, !PT ;  /* 0x0000000209097212 */ /* 0x000fe200078e3cff */
[----:B------:R-:W-:Y:S06]  /*2c40*/  @P3 BRA `(.L_x_50) ;  /* 0xfffffffc002c3947 */ /* 0x000fec000383ffff */
[----:B------:R-:W-:Y:S01]  /*2c50*/  ULEA UR4, UR5, UR6, 0x3 ;  /* 0x0000000605047291 */ /* 0x000fe2000f8e18ff */
[----:B------:R-:W-:-:S08]  /*2c60*/  SHF.L.U32 R3, R12, 0x1f, RZ ;  /* 0x0000001f0c037819 */ /* 0x000fd000000006ff */
[----:B------:R-:W1:Y:S02]  /*2c70*/  SYNCS.PHASECHK.TRANS64 P0, [UR4+0x70], R3 ;  /* 0x00007003ff0075a7 */ /* 0x000e640008001004 */
[----:B-1----:R-:W-:Y:S05]  /*2c80*/  @P0 BRA `(.L_x_51) ;  /* 0x0000000000080947 */ /* 0x002fea0003800000 */
[----:B------:R-:W1:Y:S02]  /*2c90*/  SYNCS.PHASECHK.TRANS64.TRYWAIT P0, [UR4+0x70], R3 ;  /* 0x00007003ff0075a7 */ /* 0x000e640008001104 */
[----:B-1----:R-:W-:Y:S05]  /*2ca0*/  @!P0 BRA `(.L_x_52) ;  /* 0x0000005c00d08947 */ /* 0x002fea0003800000 */
.L_x_51:
[----:B------:R-:W-:-:S04]  /*2cb0*/  UIADD3 UR7, UPT, UPT, UR5, 0x1, URZ ;  /* 0x0000000105077890 */ /* 0x000fc8000fffe0ff */
[----:B------:R-:W-:-:S04]  /*2cc0*/  UISETP.NE.AND UP0, UPT, UR7, 0x2, UPT ;  /* 0x000000020700788c */ /* 0x000fc8000bf05270 */
[----:B------:R-:W-:Y:S02]  /*2cd0*/  USEL UR8, URZ, 0x1, UP0 ;  /* 0x00000001ff087887 */ /* 0x000fe40008000000 */
[----:B------:R-:W-:-:S04]  /*2ce0*/  USEL UR7, UR7, URZ, UP0 ;  /* 0x000000ff07077287 */ /* 0x000fc80008000000 */
[----:B------:R-:W-:Y:S01]  /*2cf0*/  ULEA UR7, UR7, UR6, 0x3 ;  /* 0x0000000607077291 */ /* 0x000fe2000f8e18ff */
[----:B-1----:R-:W-:-:S04]  /*2d00*/  LOP3.LUT R3, R12, UR8, RZ, 0x3c, !PT ;  /* 0x000000080c037c12 */ /* 0x002fc8000f8e3cff */
[----:B------:R-:W-:-:S04]  /*2d10*/  SHF.L.U32 R0, R3, 0x1f, RZ ;  /* 0x0000001f03007819 */ /* 0x000fc800000006ff */
[----:B------:R-:W1:Y:S02]  /*2d20*/  SYNCS.PHASECHK.TRANS64 P0, [UR7+0x70], R0 ;  /* 0x00007000ff0075a7 */ /* 0x000e640008001007 */
[----:B-1----:R-:W-:Y:S05]  /*2d30*/  @P0 EXIT ;  /* 0x000000000000094d */ /* 0x002fea0003800000 */
[----:B------:R-:W-:Y:S02]  /*2d40*/  SHF.L.U32 R3, R3, 0x1f, RZ ;  /* 0x0000001f03037819 */ /* 0x000fe400000006ff */
[----:B------:R-:W-:-:S07]  /*2d50*/  MOV R0, UR7 ;  /* 0x0000000700007c02 */ /* 0x000fce0008000f00 */
.L_x_53:
[----:B-1----:R1:W2:Y:S02]  /*2d60*/  SYNCS.PHASECHK.TRANS64.TRYWAIT P0, [R0+URZ+0x70], R3 ;  /* 0x00007003000075a7 */ /* 0x0022a400080011ff */
[----:B--2---:R-:W-:Y:S05]  /*2d70*/  @!P0 NANOSLEEP.SYNCS 0x989680 ;  /* 0x009896800000895d */ /* 0x004fea0003900000 */
[----:B------:R-:W2:Y:S02]  /*2d80*/  @!P0 SYNCS.PHASECHK.TRANS64 P0, [R0+URZ+0x70], R3 ;  /* 0x00007003000085a7 */ /* 0x000ea400080010ff */
[----:B--2---:R-:W-:Y:S05]  /*2d90*/  @P0 EXIT ;  /* 0x000000000000094d */ /* 0x004fea0003800000 */
[----:B------:R-:W-:Y:S05]  /*2da0*/  BRA `(.L_x_53) ;  /* 0xfffffffc00ec7947 */ /* 0x000fea000383ffff */
.L_x_46:
[----:B------:R-:W-:Y:S05]  /*2db0*/  BRA.U UP4, `(.L_x_54) ;  /* 0x0000000d04bc7547 */ /* 0x000fea000b800000 */
[----:B------:R-:W-:Y:S01]  /*2dc0*/  UMOV UR4, 0x40 ;  /* 0x0000004000047882 */ /* 0x000fe20000000000 */
[----:B------:R-:W-:Y:S01]  /*2dd0*/  NOP ;  /* 0x0000000000007918 */ /* 0x000fe20000000000 */
[----:B------:R-:W-:Y:S01]  /*2de0*/  ULEA UR5, UR45, UR4, 0x18 ;  /* 0x000000042d057291 */ /* 0x000fe2000f8ec0ff */
[----:B------:R-:W-:Y:S02]  /*2df0*/  UMOV UR6, 0x400 ;  /* 0x0000040000067882 */ /* 0x000fe40000000000 */
[----:B------:R-:W-:-:S06]  /*2e00*/  ULEA UR6, UR45, UR6, 0x18 ;  /* 0x000000062d067291 */ /* 0x000fcc000f8ec0ff */
[----:B------:R-:W1:Y:S02]  /*2e10*/  LDS.U8 R0, [UR5+0x1c] ;  /* 0x00001c05ff007984 */ /* 0x000e640008000000 */
[----:B-1----:R-:W-:-:S13]  /*2e20*/  ISETP.NE.AND P0, PT, R0, RZ, PT ;  /* 0x000000ff0000720c */ /* 0x002fda0003f05270 */
[----:B------:R-:W-:Y:S05]  /*2e30*/  @P0 BRA `(.L_x_55) ;  /* 0x0000000000580947 */ /* 0x000fea0003800000 */
[----:B------:R-:W-:-:S13]  /*2e40*/  ELECT P0, URZ, PT ;  /* 0x0000000000ff782f */ /* 0x000fda0003800000 */
[----:B------:R-:W-:Y:S05]  /*2e50*/  @!P0 BRA `(.L_x_56) ;  /* 0x0000000000608947 */ /* 0x000fea0003800000 */
[----:B------:R-:W-:Y:S01]  /*2e60*/  UMOV UR4, 0x10 ;  /* 0x0000001000047882 */ /* 0x000fe20000000000 */
[----:B------:R-:W-:Y:S01]  /*2e70*/  HFMA2 R0, -RZ, RZ, 0, 5.9604644775390625e-08 ;  /* 0x00000001ff007431 */ /* 0x000fe200000001ff */
[----:B------:R-:W-:-:S03]  /*2e80*/  MOV R3, 0xffff ;  /* 0x0000ffff00037802 */ /* 0x000fc60000000f00 */
[----:B------:R-:W-:Y:S04]  /*2e90*/  DEPBAR.LE SB1, 0x36 ;  /* 0x00009d800000791a */ /* 0x000fe80000000000 */
[----:B------:R-:W1:Y:S02]  /*2ea0*/  UTCATOMSWS.FIND_AND_SET.ALIGN UP0, UR4, UR4 ;  /* 0x00000004000475e3 */ /* 0x000e640008000800 */
[----:B-1----:R-:W-:Y:S01]  /*2eb0*/  MOV R4, UR4 ;  /* 0x0000000400047c02 */ /* 0x002fe20008000f00 */
[----:B------:R-:W-:Y:S06]  /*2ec0*/  BRA.U UP0, `(.L_x_57) ;  /* 0x0000000100187547 */ /* 0x000fec000b800000 */
.L_x_58:
[----:B------:R-:W-:Y:S05]  /*2ed0*/  NANOSLEEP 0x64 ;  /* 0x000000640000795d */ /* 0x000fea0003800000 */
[----:B------:R-:W-:-:S05]  /*2ee0*/  UMOV UR4, 0x10 ;  /* 0x0000001000047882 */ /* 0x000fca0000000000 */
[----:B------:R-:W-:Y:S04]  /*2ef0*/  DEPBAR.LE SB1, 0x36 ;  /* 0x00009d800000791a */ /* 0x000fe80000000000 */
[----:B------:R-:W1:Y:S02]  /*2f00*/  UTCATOMSWS.FIND_AND_SET.ALIGN UP0, UR4, UR4 ;  /* 0x00000004000475e3 */ /* 0x000e640008000800 */
[----:B-1----:R-:W-:Y:S01]  /*2f10*/  MOV R4, UR4 ;  /* 0x0000000400047c02 */ /* 0x002fe20008000f00 */
[----:B------:R-:W-:Y:S05]  /*2f20*/  BRA.U !UP0, `(.L_x_58) ;  /* 0xfffffffd08e87547 */ /* 0x000fea000b83ffff */
.L_x_57:
[-C--:B------:R-:W-:Y:S02]  /*2f30*/  SHF.L.U32 R3, R3, R4.reuse, RZ ;  /* 0x0000000403037219 */ /* 0x080fe400000006ff */
[----:B------:R-:W-:Y:S01]  /*2f40*/  SHF.L.U32 R0, R0, R4, RZ ;  /* 0x0000000400007219 */ /* 0x000fe200000006ff */
[----:B------:R-:W-:Y:S02]  /*2f50*/  IMAD.SHL.U32 R4, R4, 0x20, RZ ;  /* 0x0000002004047824 */ /* 0x000fe400078e00ff */
[----:B------:R1:W-:Y:S04]  /*2f60*/  ATOMS.OR RZ, [UR5+0x14], R3 ;  /* 0x00001403ffff798c */ /* 0x0003e8000b000005 */
[----:B------:R1:W-:Y:S04]  /*2f70*/  ATOMS.OR RZ, [UR5+0x18], R0 ;  /* 0x00001800ffff798c */ /* 0x0003e8000b000005 */
[----:B------:R1:W-:Y:S01]  /*2f80*/  STS [UR6+0x110], R4 ;  /* 0x00011004ff007988 */ /* 0x0003e20008000806 */
[----:B------:R-:W-:Y:S05]  /*2f90*/  BRA `(.L_x_56) ;  /* 0x0000000000107947 */ /* 0x000fea0003800000 */
.L_x_55:
[----:B------:R-:W-:Y:S02]  /*2fa0*/  MOV R0, 0xffffffff ;  /* 0xffffffff00007802 */ /* 0x000fe40000000f00 */
[----:B------:R-:W-:-:S03]  /*2fb0*/  MOV R4, 0x2fe0 ;  /* 0x00002fe000047802 */ /* 0x000fc60000000f00 */
[----:B------:R1:W-:Y:S04]  /*2fc0*/  STS [UR6+0x110], R0 ;  /* 0x00011000ff007988 */ /* 0x0003e80008000806 */
[----:B-1---5:R-:W-:Y:S05]  /*2fd0*/  CALL.REL.NOINC `($__internal_1_$__cuda_sm10x_tcgen05_guardrail_trap_phase_invalid_during_alloc) ;  /* 0x0000006000907944 */ /* 0x022fea0003c00000 */
.L_x_56:
[----:B------:R-:W-:Y:S05]  /*2fe0*/  WARPSYNC.ALL ;  /* 0x0000000000007948 */ /* 0x000fea0003800000 */
[----:B------:R-:W2:Y:S01]  /*2ff0*/  S2UR UR4, SR_CgaCtaId ;  /* 0x00000000000479c3 */ /* 0x000ea20000008800 */
[----:B------:R-:W-:Y:S01]  /*3000*/  UMOV UR26, 0x400 ;  /* 0x00000400001a7882 */ /* 0x000fe20000000000 */
[----:B------:R-:W-:-:S06]  /*3010*/  NOP ;  /* 0x0000000000007918 */ /* 0x000fcc0000000000 */
[----:B------:R-:W-:Y:S06]  /*3020*/  BAR.ARV 0x6, 0xa0 ;  /* 0x0182800000007b1d */ /* 0x000fec0000002000 */
[----:B------:R-:W3:Y:S01]  /*3030*/  LDCU UR5, c[0x0][0x38c] ;  /* 0x00007180ff0577ac */ /* 0x000ee20008000800 */
[----:B------:R-:W-:Y:S01]  /*3040*/  LOP3.LUT R2, R2, 0xffff, RZ, 0xc0, !PT ;  /* 0x0000ffff02027812 */ /* 0x000fe200078ec0ff */
[----:B------:R-:W-:Y:S01]  /*3050*/  IMAD.MOV.U32 R11, RZ, RZ, 0x1 ;  /* 0x00000001ff0b7424 */ /* 0x000fe200078e00ff */
[----:B------:R-:W-:Y:S01]  /*3060*/  CS2R R8, SRZ ;  /* 0x0000000000087805 */ /* 0x000fe2000001ff00 */
[----:B------:R-:W4:Y:S01]  /*3070*/  LDCU UR7, c[0x0][0x38c] ;  /* 0x00007180ff0777ac */ /* 0x000f220008000800 */
[----:B------:R-:W-:Y:S01]  /*3080*/  R2UR UR27, R2 ;  /* 0x00000000021b72ca */ /* 0x000fe200000e0000 */
[----:B------:R-:W-:Y:S01]  /*3090*/  IMAD.MOV.U32 R10, RZ, RZ, RZ ;  /* 0x000000ffff0a7224 */ /* 0x000fe200078e00ff */
[----:B------:R-:W-:Y:S01]  /*30a0*/  UMOV UR31, URZ ;  /* 0x000000ff001f7c82 */ /* 0x000fe20008000000 */
[----:B------:R-:W-:Y:S01]  /*30b0*/  UMOV UR22, URZ ;  /* 0x000000ff00167c82 */ /* 0x000fe20008000000 */
[----:B--2---:R-:W-:Y:S01]  /*30c0*/  ULEA UR26, UR4, UR26, 0x18 ;  /* 0x0000001a041a7291 */ /* 0x004fe2000f8ec0ff */
[----:B------:R-:W-:Y:S01]  /*30d0*/  UMOV UR38, 0x0 ;  /* 0x0000000000267882 */ /* 0x000fe20000000000 */
[----:B------:R-:W-:-:S02]  /*30e0*/  UMOV UR39, 0x82004a0 ;  /* 0x082004a000277882 */ /* 0x000fc40000000000 */
[----:B------:R-:W-:Y:S02]  /*30f0*/  UIADD3 UR4, UPT, UPT, UR26, 0x8400, URZ ;  /* 0x000084001a047890 */ /* 0x000fe4000fffe0ff */
[----:B------:R-:W-:Y:S02]  /*3100*/  UIADD3 UR6, UPT, UPT, UR26, 0x14400, URZ ;  /* 0x000144001a067890 */ /* 0x000fe4000fffe0ff */
[----:B---3--:R-:W-:Y:S01]  /*3110*/  UIADD3 UR5, UPT, UPT, UR5, 0x7f, URZ ;  /* 0x0000007f05057890 */ /* 0x008fe2000fffe0ff */
[----:B-1----:R-:W1:Y:S01]  /*3120*/  LDS R0, [UR26+0x110] ;  /* 0x0001101aff007984 */ /* 0x002e620008000800 */
[----:B------:R-:W-:Y:S01]  /*3130*/  UMOV UR36, 0x0 ;  /* 0x0000000000247882 */ /* 0x000fe20000000000 */
[----:B------:R-:W-:Y:S01]  /*3140*/  UMOV UR37, 0x82004a0 ;  /* 0x082004a000257882 */ /* 0x000fe20000000000 */
[----:B------:R-:W-:Y:S02]  /*3150*/  USHF.R.S32.HI UR40, URZ, 0x1f, UR5 ;  /* 0x0000001fff287899 */ /* 0x000fe40008011405 */
[----:B----4-:R-:W-:-:S02]  /*3160*/  UISETP.GE.AND UP4, UPT, UR7, 0x1, UPT ;  /* 0x000000010700788c */ /* 0x010fc4000bf86270 */
[----:B------:R-:W-:Y:S02]  /*3170*/  ULEA.HI UR40, UR40, UR5, URZ, 0x7 ;  /* 0x0000000528287291 */ /* 0x000fe4000f8f38ff */
[----:B------:R-:W-:Y:S02]  /*3180*/  USHF.R.U32.HI UR5, URZ, 0x4, UR4 ;  /* 0x00000004ff057899 */ /* 0x000fe40008011604 */
[----:B------:R-:W-:Y:S02]  /*3190*/  USHF.R.S32.HI UR40, URZ, 0x7, UR40 ;  /* 0x00000007ff287899 */ /* 0x000fe40008011428 */
[----:B------:R-:W-:Y:S02]  /*31a0*/  USHF.R.U32.HI UR4, URZ, 0x4, UR6 ;  /* 0x00000004ff047899 */ /* 0x000fe40008011606 */
[----:B------:R-:W-:Y:S02]  /*31b0*/  UISETP.LT.AND UP0, UPT, UR40, 0x1, UPT ;  /* 0x000000012800788c */ /* 0x000fe4000bf01270 */
[----:B------:R-:W-:-:S02]  /*31c0*/  ULOP3.LUT UR5, UR5, 0x3fff, URZ, 0xc0, !UPT ;  /* 0x00003fff05057892 */ /* 0x000fc4000f8ec0ff */
[----:B------:R-:W-:Y:S02]  /*31d0*/  ULOP3.LUT UR4, UR4, 0x3fff, URZ, 0xc0, !UPT ;  /* 0x00003fff04047892 */ /* 0x000fe4000f8ec0ff */
[----:B------:R-:W-:Y:S02]  /*31e0*/  USEL UR41, UR40, 0x1, !UP0 ;  /* 0x0000000128297887 */ /* 0x000fe4000c000000 */
[----:B------:R-:W-:Y:S02]  /*31f0*/  ULOP3.LUT UR28, UR5, 0x10000, URZ, 0xfc, !UPT ;  /* 0x00010000051c7892 */ /* 0x000fe4000f8efcff */
[----:B------:R-:W-:Y:S02]  /*3200*/  ULOP3.LUT UR29, UR4, 0x10000, URZ, 0xfc, !UPT ;  /* 0x00010000041d7892 */ /* 0x000fe4000f8efcff */
[----:B------:R-:W-:Y:S01]  /*3210*/  UIADD3 UR41, UPT, UPT, -UR41, URZ, URZ ;  /* 0x000000ff29297290 */ /* 0x000fe2000fffe1ff */
[----:B------:R-:W-:Y:S01]  /*3220*/  UMOV UR34, 0x0 ;  /* 0x0000000000227882 */ /* 0x000fe20000000000 */
[----:B------:R-:W-:Y:S01]  /*3230*/  UMOV UR35, 0x82004a0 ;  /* 0x082004a000237882 */ /* 0x000fe20000000000 */
[----:B------:R-:W-:Y:S01]  /*3240*/  UMOV UR32, 0x0 ;  /* 0x0000000000207882 */ /* 0x000fe20000000000 */
[----:B------:R-:W-:Y:S01]  /*3250*/  UMOV UR33, 0x82004a0 ;  /* 0x082004a000217882 */ /* 0x000fe20000000000 */
[----:B-1----:R-:W-:-:S15]  /*3260*/  R2UR UR42, R0 ;  /* 0x00000000002a72ca */ /* 0x002fde00000e0000 */
.L_x_65:
[----:B------:R-:W-:Y:S02]  /*3270*/  LEA R0, R10, UR26, 0x3 ;  /* 0x0000001a0a007c11 */ /* 0x000fe4000f8e18ff */
[----:B------:R-:W-:Y:S02]  /*3280*/  SHF.L.U32 R5, R9, 0x1f, RZ ;  /* 0x0000001f09057819 */ /* 0x000fe400000006ff */
[----:B------:R-:W-:Y:S01]  /*3290*/  PLOP3.LUT P0, PT, PT, PT, UP4, 0x80, 0x8 ;  /* 0x000000000008781c */ /* 0x000fe20003f0f048 */
[----:B------:R-:W-:Y:S01]  /*32a0*/  VIADD R3, R0, 0x70 ;  /* 0x0000007000037836 */ /* 0x000fe20000000000 */
[----:B-1----:R-:W1:Y:S02]  /*32b0*/  SYNCS.PHASECHK.TRANS64.TRYWAIT P1, [R0+URZ+0x60], R5 ;  /* 0x00006005000075a7 */ /* 0x002e6400080211ff */
[----:B-1-3--:R-:W-:Y:S09]  /*32c0*/  @!P1 BRA `(.L_x_59) ;  /* 0x0000005800609947 */ /* 0x00aff20003800000 */
.L_x_124:
[----:B------:R-:W-:Y:S01]  /*32d0*/  LEA R4, R10, UR26, 0x4 ;  /* 0x0000001a0a047c11 */ /* 0x000fe2000f8e20ff */
[----:B------:R-:W-:Y:S01]  /*32e0*/  @UP4 ULEA UR4, UR22, UR26, 0x3 ;  /* 0x0000001a16044291 */ /* 0x000fe2000f8e18ff */
[----:B------:R-:W-:Y:S01]  /*32f0*/  PLOP3.LUT P2, PT, PT, PT, PT, 0x80, 0x8 ;  /* 0x000000000008781c */ /* 0x000fe20003f4f070 */
[----:B------:R-:W-:Y:S01]  /*3300*/  ULEA UR30, UR31, UR26, 0x3 ;  /* 0x0000001a1f1e7291 */ /* 0x000fe2000f8e18ff */
[----:B------:R-:W-:Y:S01]  /*3310*/  PRMT R3, RZ, 0x654, R3 ;  /* 0x00000654ff037816 */ /* 0x000fe20000000003 */
[----:B------:R-:W-:Y:S01]  /*3320*/  ULEA UR11, UR31, UR42, 0x7 ;  /* 0x0000002a1f0b7291 */ /* 0x000fe2000f8e38ff */
[----:B-1----:R-:W1:Y:S01]  /*3330*/  LDS.128 R4, [R4+0xf0] ;  /* 0x0000f00004047984 */ /* 0x002e620000000c00 */
[----:B------:R-:W-:Y:S02]  /*3340*/  @P0 SHF.L.U32 R2, R8, 0x1f, RZ ;  /* 0x0000001f08020819 */ /* 0x000fe400000006ff */
[----:B------:R-:W-:Y:S01]  /*3350*/  SHF.L.U32 R0, R11, 0x1f, RZ ;  /* 0x0000001f0b007819 */ /* 0x000fe200000006ff */
[----:B------:R-:W-:Y:S01]  /*3360*/  @!PT LDS RZ, [RZ] ;  /* 0x00000000fffff984 */ /* 0x000fe20000000800 */
[----:B------:R-:W-:Y:S01]  /*3370*/  @!PT LDS RZ, [RZ] ;  /* 0x00000000fffff984 */ /* 0x000fe20000000800 */
[----:B------:R-:W-:Y:S01]  /*3380*/  @!PT LDS RZ, [RZ] ;  /* 0x00000000fffff984 */ /* 0x000fe20000000800 */
[----:B------:R-:W-:Y:S01]  /*3390*/  @!PT LDS RZ, [RZ] ;  /* 0x00000000fffff984 */ /* 0x000fe20000000800 */
[----:B------:R2:W-:Y:S06]  /*33a0*/  MEMBAR.ALL.CTA ;  /* 0x0000000000007992 */ /* 0x0005ec0000008000 */
[----:B--2---:R-:W2:Y:S02]  /*33b0*/  FENCE.VIEW.ASYNC.S ;  /* 0x00000000000073c6 */ /* 0x004ea40000000000 */
[----:B--2---:R2:W-:Y:S01]  /*33c0*/  SYNCS.ARRIVE.TRANS64.RED.A1T0 RZ, [R3+URZ], RZ ;  /* 0x000000ff03ff79a7 */ /* 0x0045e200081004ff */
[----:B------:R2:W3:Y:S01]  /*33d0*/  @P0 SYNCS.PHASECHK.TRANS64.TRYWAIT P2, [UR4], R2 ;  /* 0x00000002ff0005a7 */ /* 0x0004e20008041104 */
[----:B-1----:R-:W-:Y:S01]  /*33e0*/  LOP3.LUT P1, RZ, R6, 0x1, RZ, 0xc0, !PT ;  /* 0x0000000106ff7812 */ /* 0x002fe2000782c0ff */
[----:B------:R-:W1:Y:S02]  /*33f0*/  SYNCS.PHASECHK.TRANS64.TRYWAIT P0, [UR30+0xa0], R0 ;  /* 0x0000a000ff0075a7 */ /* 0x000e64000800111e */
[----:B-123--:R-:W-:Y:S10]  /*3400*/  @!P0 BRA `(.L_x_60) ;  /* 0x0000005800248947 */ /* 0x00eff40003800000 */
.L_x_126:
[----:B------:R-:W-:Y:S01]  /*3410*/  IADD3 R10, PT, PT, R10, 0x1, RZ ;  /* 0x000000010a0a7810 */ /* 0x000fe20007ffe0ff */
[----:B------:R-:W-:Y:S06]  /*3420*/  BRA.U !UP4, `(.L_x_61) ;  /* 0x000000010cc07547 */ /* 0x000fec000b800000 */
[----:B------:R-:W-:Y:S01]  /*3430*/  UPLOP3.LUT UP2, UPT, UPT, UPT, UPT, 0x40, 0x4 ;  /* 0x000000000004789c */ /* 0x000fe20003f4e870 */
[----:B------:R-:W-:Y:S01]  /*3440*/  UMOV UR24, UR41 ;  /* 0x0000002900187c82 */ /* 0x000fe20008000000 */
[----:B------:R-:W-:Y:S01]  /*3450*/  UMOV UR23, UR40 ;  /* 0x0000002800177c82 */ /* 0x000fe20008000000 */
[----:B------:R-:W-:-:S08]  /*3460*/  UMOV UR10, UR22 ;  /* 0x00000016000a7c82 */ /* 0x000fd00008000000 */
.L_x_64:
[----:B------:R-:W-:Y:S02]  /*3470*/  UIADD3 UR24, UPT, UPT, UR24, 0x1, URZ ;  /* 0x0000000118187890 */ /* 0x000fe4000fffe0ff */
[----:B--2---:R-:W-:Y:S02]  /*3480*/  ULEA UR5, UR10, UR26, 0x3 ;  /* 0x0000001a0a057291 */ /* 0x004fe4000f8e18ff */
[----:B------:R-:W-:Y:S01]  /*3490*/  UISETP.NE.AND UP3, UPT, UR24, URZ, UPT ;  /* 0x000000ff1800728c */ /* 0x000fe2000bf65270 */
[----:B---3--:R-:W-:Y:S10]  /*34a0*/  @P2 BRA `(.L_x_62) ;  /* 0x00000000000c2947 */ /* 0x008ff40003800000 */
[----:B-1----:R-:W-:Y:S04]  /*34b0*/  SHF.L.U32 R3, R8, 0x1f, RZ ;  /* 0x0000001f08037819 */ /* 0x002fe800000006ff */
[----:B------:R-:W1:Y:S02]  /*34c0*/  SYNCS.PHASECHK.TRANS64.TRYWAIT P0, [UR5], R3 ;  /* 0x00000003ff0075a7 */ /* 0x000e640008001105 */
[----:B-1----:R-:W-:Y:S05]  /*34d0*/  @!P0 BRA `(.L_x_63) ;  /* 0x0000005800088947 */ /* 0x002fea0003800000 */
.L_x_62:
[----:B------:R-:W-:Y:S01]  /*34e0*/  UISETP.NE.AND UP0, UPT, UR23, 0x1, UPT ;  /* 0x000000011700788c */ /* 0x000fe2000bf05270 */
[----:B------:R-:W-:Y:S01]  /*34f0*/  PLOP3.LUT P2, PT, PT, PT, PT, 0x80, 0x8 ;  /* 0x000000000008781c */ /* 0x000fe20003f4f070 */
[----:B------:R-:W-:Y:S02]  /*3500*/  UIADD3 UR4, UPT, UPT, UR10, 0x1, URZ ;  /* 0x000000010a047890 */ /* 0x000fe4000fffe0ff */
[----:B------:R-:W-:Y:S02]  /*3510*/  UIADD3 UR25, UPT, UPT, UR5, 0x18, URZ ;  /* 0x0000001805197890 */ /* 0x000fe4000fffe0ff */
[----:B------:R-:W-:Y:S01]  /*3520*/  UISETP.NE.AND UP1, UPT, UR4, 0x3, UPT ;  /* 0x000000030400788c */ /* 0x000fe2000bf25270 */
[----:B------:R-:W-:Y:S01]  /*3530*/  PLOP3.LUT P0, PT, PT, PT, UP0, 0x80, 0x8 ;  /* 0x000000000008781c */ /* 0x000fe20003f0f008 */
[----:B------:R-:W-:Y:S02]  /*3540*/  UIADD3 UR23, UPT, UPT, UR23, -0x1, URZ ;  /* 0xffffffff17177890 */ /* 0x000fe4000fffe0ff */
[----:B------:R-:W-:Y:S02]  /*3550*/  USEL UR6, URZ, 0x1, UP1 ;  /* 0x00000001ff067887 */ /* 0x000fe40008800000 */
[----:B------:R-:W-:Y:S01]  /*3560*/  USEL UR22, UR4, URZ, UP1 ;  /* 0x000000ff04167287 */ /* 0x000fe20008800000 */
[----:B------:R-:W-:Y:S01]  /*3570*/  UMOV UR7, 0x40004040 ;  /* 0x4000404000077882 */ /* 0x000fe20000000000 */
[----:B------:R-:W-:Y:S02]  /*3580*/  UMOV UR5, 0x40004040 ;  /* 0x4000404000057882 */ /* 0x000fe40000000000 */
[----:B------:R-:W-:Y:S01]  /*3590*/  @UP0 ULEA UR4, UR22, UR26, 0x3 ;  /* 0x0000001a16040291 */ /* 0x000fe2000f8e18ff */
[----:B------:R-:W-:Y:S01]  /*35a0*/  LOP3.LUT R8, R8, UR6, RZ, 0x3c, !PT ;  /* 0x0000000608087c12 */ /* 0x000fe2000f8e3cff */
[----:B------:R-:W-:Y:S01]  /*35b0*/  ULEA UR6, UR10, UR29, 0xa ;  /* 0x0000001d0a067291 */ /* 0x000fe2000f8e50ff */
[----:B------:R-:W-:Y:S02]  /*35c0*/  UMOV UR21, 0x40004040 ;  /* 0x4000404000157882 */ /* 0x000fe40000000000 */
[----:B-1----:R-:W-:Y:S01]  /*35d0*/  @P0 SHF.L.U32 R0, R8, 0x1f, RZ ;  /* 0x0000001f08000819 */ /* 0x002fe200000006ff */
[----:B------:R-:W-:Y:S02]  /*35e0*/  UIADD3 UR20, UPT, UPT, UR6, 0x2, URZ ;  /* 0x0000000206147890 */ /* 0x000fe4000fffe0ff */
[----:B------:R-:W-:Y:S01]  /*35f0*/  UIADD3 UR16, UPT, UPT, UR6, 0x4, URZ ;  /* 0x0000000406107890 */ /* 0x000fe2000fffe0ff */
[----:B------:R2:W3:Y:S01]  /*3600*/  @P0 SYNCS.PHASECHK.TRANS64.TRYWAIT P2, [UR4], R0 ;  /* 0x00000000ff0005a7 */ /* 0x0004e20008041104 */
[----:B------:R-:W-:Y:S02]  /*3610*/  ULEA UR4, UR10, UR28, 0xa ;  /* 0x0000001c0a047291 */ /* 0x000fe4000f8e50ff */
[----:B------:R-:W-:Y:S02]  /*3620*/  UIADD3 UR12, UPT, UPT, UR6, 0x6, URZ ;  /* 0x00000006060c7890 */ /* 0x000fe4000fffe0ff */
[----:B------:R-:W-:Y:S02]  /*3630*/  UIADD3 UR18, UPT, UPT, UR4, 0x2, URZ ;  /* 0x0000000204127890 */ /* 0x000fe4000fffe0ff */
[----:B------:R-:W-:Y:S02]  /*3640*/  UIADD3 UR14, UPT, UPT, UR4, 0x4, URZ ;  /* 0x00000004040e7890 */ /* 0x000fe4000fffe0ff */
[----:B------:R-:W-:Y:S01]  /*3650*/  UIADD3 UR8, UPT, UPT, UR4, 0x6, URZ ;  /* 0x0000000604087890 */ /* 0x000fe2000fffe0ff */
[----:B------:R2:W-:Y:S01]  /*3660*/  UTCIMMA gdesc[UR4], gdesc[UR6], tmem[UR11], tmem[UR38], idesc[UR39], UP2 ;  /* 0x00ff2606040075ea */ /* 0x0005e2000900010b */
[----:B------:R-:W-:Y:S01]  /*3670*/  UPLOP3.LUT UP2, UPT, UPT, UPT, UPT, 0x80, 0x8 ;  /* 0x000000000008789c */ /* 0x000fe20003f4f070 */
[----:B------:R-:W-:Y:S01]  /*3680*/  UMOV UR19, 0x40004040 ;  /* 0x4000404000137882 */ /* 0x000fe20000000000 */
[----:B------:R-:W-:Y:S01]  /*3690*/  UMOV UR17, 0x40004040 ;  /* 0x4000404000117882 */ /* 0x000fe20000000000 */
[----:B------:R2:W-:Y:S01]  /*36a0*/  UTCIMMA gdesc[UR18], gdesc[UR20], tmem[UR11], tmem[UR36], idesc[UR37], UPT ;  /* 0x00ff2414120075ea */ /* 0x0005e2000b80010b */
[----:B------:R-:W-:Y:S01]  /*36b0*/  UMOV UR15, 0x40004040 ;  /* 0x40004040000f7882 */ /* 0x000fe20000000000 */
[----:B------:R-:W-:Y:S01]  /*36c0*/  UMOV UR13, 0x40004040 ;  /* 0x40004040000d7882 */ /* 0x000fe20000000000 */
[----:B------:R-:W-:Y:S01]  /*36d0*/  UMOV UR9, 0x40004040 ;  /* 0x4000404000097882 */ /* 0x000fe20000000000 */
[----:B------:R2:W-:Y:S01]  /*36e0*/  UTCIMMA gdesc[UR14], gdesc[UR16], tmem[UR11], tmem[UR34], idesc[UR35], UPT ;  /* 0x00ff22100e0075ea */ /* 0x0005e2000b80010b */
[----:B------:R2:W-:Y:S01]  /*36f0*/  UTCIMMA gdesc[UR8], gdesc[UR12], tmem[UR11], tmem[UR32], idesc[UR33], UPT ;  /* 0x00ff200c080075ea */ /* 0x0005e2000b80010b */
[----:B------:R2:W-:Y:S01]  /*3700*/  UTCBAR.MULTICAST [UR25], URZ, UR27 ;  /* 0x000000ff190073e9 */ /* 0x0005e2000800081b */
[----:B------:R-:W-:Y:S01]  /*3710*/  UMOV UR10, UR22 ;  /* 0x00000016000a7c82 */ /* 0x000fe20008000000 */
[----:B------:R-:W-:Y:S05]  /*3720*/  BRA.U UP3, `(.L_x_64) ;  /* 0xfffffffd03507547 */ /* 0x000fea000b83ffff */
.L_x_61:
[----:B--2---:R-:W-:Y:S01]  /*3730*/  UIADD3 UR4, UPT, UPT, UR31, 0x1, URZ ;  /* 0x000000011f047890 */ /* 0x004fe2000fffe0ff */
[C---:B------:R-:W-:Y:S01]  /*3740*/  ISETP.NE.AND P0, PT, R10.reuse, 0x2, PT ;  /* 0x000000020a00780c */ /* 0x040fe20003f05270 */
[----:B------:R-:W-:Y:S02]  /*3750*/  UIADD3 UR5, UPT, UPT, UR30, 0x80, URZ ;  /* 0x000000801e057890 */ /* 0x000fe4000fffe0ff */
[----:B------:R-:W-:Y:S01]  /*3760*/  UISETP.NE.AND UP0, UPT, UR4, 0x4, UPT ;  /* 0x000000040400788c */ /* 0x000fe2000bf05270 */
[----:B-1----:R-:W-:Y:S02]  /*3770*/  SEL R0, RZ, 0x1, P0 ;  /* 0x00000001ff007807 */ /* 0x002fe40000000000 */
[----:B------:R-:W-:Y:S01]  /*3780*/  SEL R10, R10, RZ, P0 ;  /* 0x000000ff0a0a7207 */ /* 0x000fe20000000000 */
[----:B------:R-:W-:Y:S01]  /*3790*/  USEL UR6, URZ, 0x1, UP0 ;  /* 0x00000001ff067887 */ /* 0x000fe20008000000 */
[----:B------:R-:W-:Y:S01]  /*37a0*/  LOP3.LUT R9, R9, R0, RZ, 0x3c, !PT ;  /* 0x0000000009097212 */ /* 0x000fe200078e3cff */
[----:B------:R-:W-:Y:S01]  /*37b0*/  USEL UR31, UR4, URZ, UP0 ;  /* 0x000000ff041f7287 */ /* 0x000fe20008000000 */
[----:B------:R1:W-:Y:S03]  /*37c0*/  UTCBAR [UR5], URZ ;  /* 0x000000ff050073e9 */ /* 0x0003e600080000ff */
[----:B------:R-:W-:Y:S01]  /*37d0*/  LOP3.LUT R11, R11, UR6, RZ, 0x3c, !PT ;  /* 0x000000060b0b7c12 */ /* 0x000fe2000f8e3cff */
[----:B------:R-:W-:Y:S07]  /*37e0*/  @P1 BRA `(.L_x_65) ;  /* 0xfffffff800a01947 */ /* 0x000fee000383ffff */
[----:B------:R-:W2:Y:S01]  /*37f0*/  S2UR UR8, SR_CgaCtaId ;  /* 0x00000000000879c3 */ /* 0x000ea20000008800 */
[----:B------:R-:W-:Y:S01]  /*3800*/  ELECT P0, URZ, PT ;  /* 0x0000000000ff782f */ /* 0x000fe20003800000 */
[----:B------:R-:W-:Y:S01]  /*3810*/  IMAD.MOV.U32 R0, RZ, RZ, 0x1 ;  /* 0x00000001ff007424 */ /* 0x000fe200078e00ff */
[----:B------:R-:W-:Y:S01]  /*3820*/  UIADD3 UR26, UPT, UPT, UR26, 0xa0, URZ ;  /* 0x000000a01a1a7890 */ /* 0x000fe2000fffe0ff */
[----:B------:R-:W-:Y:S01]  /*3830*/  SHF.L.U32 R3, R11, 0x1f, RZ ;  /* 0x0000001f0b037819 */ /* 0x000fe200000006ff */
[----:B------:R-:W-:-:S03]  /*3840*/  UMOV UR4, 0x40 ;  /* 0x0000004000047882 */ /* 0x000fc60000000000 */
[----:B------:R-:W-:Y:S01]  /*3850*/  UVIRTCOUNT.DEALLOC.SMPOOL 0x80 ;  /* 0x000000800000784c */ /* 0x000fe20000000000 */
[----:B--2---:R-:W-:Y:S02]  /*3860*/  ULEA UR8, UR8, UR4, 0x18 ;  /* 0x0000000408087291 */ /* 0x004fe4000f8ec0ff */
[----:B------:R-:W-:-:S07]  /*3870*/  ULEA UR4, UR31, UR26, 0x3 ;  /* 0x0000001a1f047291 */ /* 0x000fce000f8e18ff */
[----:B------:R2:W-:Y:S02]  /*3880*/  @P0 STS.U8 [UR8+0x1c], R0 ;  /* 0x00001c00ff000988 */ /* 0x0005e40008000008 */
[----:B------:R-:W4:Y:S02]  /*3890*/  SYNCS.PHASECHK.TRANS64.TRYWAIT P0, [UR4], R3 ;  /* 0x00000003ff0075a7 */ /* 0x000f240008001104 */
[----:B--2-4-:R-:W-:Y:S05]  /*38a0*/  @!P0 BRA `(.L_x_66) ;  /* 0x00000054002c8947 */ /* 0x014fea0003800000 */
.L_x_129:
[----:B------:R-:W-:-:S04]  /*38b0*/  UIADD3 UR4, UPT, UPT, UR31, 0x1, URZ ;  /* 0x000000011f047890 */ /* 0x000fc8000fffe0ff */
[----:B------:R-:W-:-:S04]  /*38c0*/  UISETP.NE.AND UP0, UPT, UR4, 0x4, UPT ;  /* 0x000000040400788c */ /* 0x000fc8000bf05270 */
[----:B------:R-:W-:Y:S02]  /*38d0*/  USEL UR6, URZ, 0x1, UP0 ;  /* 0x00000001ff067887 */ /* 0x000fe40008000000 */
[----:B------:R-:W-:-:S04]  /*38e0*/  USEL UR4, UR4, URZ, UP0 ;  /* 0x000000ff04047287 */ /* 0x000fc80008000000 */
[----:B-1----:R-:W-:Y:S01]  /*38f0*/  ULEA UR5, UR4, UR26, 0x3 ;  /* 0x0000001a04057291 */ /* 0x002fe2000f8e18ff */
[----:B------:R-:W-:-:S04]  /*3900*/  LOP3.LUT R2, R11, UR6, RZ, 0x3c, !PT ;  /* 0x000000060b027c12 */ /* 0x000fc8000f8e3cff */
[----:B--2---:R-:W-:-:S04]  /*3910*/  SHF.L.U32 R3, R2, 0x1f, RZ ;  /* 0x0000001f02037819 */ /* 0x004fc800000006ff */
[----:B------:R-:W1:Y:S02]  /*3920*/  SYNCS.PHASECHK.TRANS64.TRYWAIT P0, [UR5], R3 ;  /* 0x00000003ff0075a7 */ /* 0x000e640008001105 */
[----:B-1----:R-:W-:Y:S05]  /*3930*/  @!P0 BRA `(.L_x_67) ;  /* 0x0000005400208947 */ /* 0x002fea0003800000 */
.L_x_131:
        /* <DEDUP_REMOVED lines=9> */
.L_x_133:
[----:B------:R-:W-:-:S04]  /*39d0*/  UIADD3 UR4, UPT, UPT, UR4, 0x1, URZ ;  /* 0x0000000104047890 */ /* 0x000fc8000fffe0ff */
[----:B------:R-:W-:-:S04]  /*39e0*/  UISETP.NE.AND UP0, UPT, UR4, 0x4, UPT ;  /* 0x000000040400788c */ /* 0x000fc8000bf05270 */
[----:B------:R-:W-:Y:S02]  /*39f0*/  USEL UR5, URZ, 0x1, UP0 ;  /* 0x00000001ff057887 */ /* 0x000fe40008000000 */
[----:B------:R-:W-:-:S04]  /*3a00*/  USEL UR4, UR4, URZ, UP0 ;  /* 0x000000ff04047287 */ /* 0x000fc80008000000 */
[----:B------:R-:W-:Y:S01]  /*3a10*/  ULEA UR4, UR4, UR26, 0x3 ;  /* 0x0000001a04047291 */ /* 0x000fe2000f8e18ff */
[----:B-1----:R-:W-:-:S04]  /*3a20*/  LOP3.LUT R3, R2, UR5, RZ, 0x3c, !PT ;  /* 0x0000000502037c12 */ /* 0x002fc8000f8e3cff */
[----:B------:R-:W-:-:S04]  /*3a30*/  SHF.L.U32 R3, R3, 0x1f, RZ ;  /* 0x0000001f03037819 */ /* 0x000fc800000006ff */
[----:B------:R-:W1:Y:S02]  /*3a40*/  SYNCS.PHASECHK.TRANS64.TRYWAIT P0, [UR4], R3 ;  /* 0x00000003ff0075a7 */ /* 0x000e640008001104 */
[----:B-1----:R-:W-:Y:S05]  /*3a50*/  @!P0 BRA `(.L_x_69) ;  /* 0x0000005400088947 */ /* 0x002fea0003800000 */
.L_x_135:
[----:B------:R-:W-:Y:S01]  /*3a60*/  NOP ;  /* 0x0000000000007918 */ /* 0x000fe20000000000 */
[----:B-1----:R-:W1:Y:S01]  /*3a70*/  LDS R0, [UR8+0x14] ;  /* 0x00001408ff007984 */ /* 0x002e620008000800 */
[----:B------:R-:W-:Y:S01]  /*3a80*/  ULOP3.LUT UR4, UR42, 0xffff, URZ, 0xc0, !UPT ;  /* 0x0000ffff2a047892 */ /* 0x000fe2000f8ec0ff */
[----:B------:R-:W-:Y:S01]  /*3a90*/  UMOV UR5, 0xffff ;  /* 0x0000ffff00057882 */ /* 0x000fe20000000000 */
[----:B------:R-:W-:Y:S02]  /*3aa0*/  UMOV UR6, 0x1 ;  /* 0x0000000100067882 */ /* 0x000fe40000000000 */
[----:B------:R-:W-:-:S04]  /*3ab0*/  USHF.R.U32.HI UR4, URZ, 0x5, UR4 ;  /* 0x00000005ff047899 */ /* 0x000fc80008011604 */
[----:B------:R-:W-:Y:S02]  /*3ac0*/  USHF.L.U32 UR5, UR5, UR4, URZ ;  /* 0x0000000405057299 */ /* 0x000fe400080006ff */
[----:B------:R-:W-:-:S04]  /*3ad0*/  USHF.L.U32 UR4, UR6, UR4, URZ ;  /* 0x0000000406047299 */ /* 0x000fc800080006ff */
[----:B-1----:R-:W-:-:S04]  /*3ae0*/  LOP3.LUT R0, R0, UR5, RZ, 0xc0, !PT ;  /* 0x0000000500007c12 */ /* 0x002fc8000f8ec0ff */
[----:B------:R-:W-:-:S13]  /*3af0*/  ISETP.NE.AND P0, PT, R0, UR5, PT ;  /* 0x0000000500007c0c */ /* 0x000fda000bf05270 */
[----:B------:R-:W-:Y:S05]  /*3b00*/  @P0 BRA `(.L_x_70) ;  /* 0x0000000000580947 */ /* 0x000fea0003800000 */
[----:B------:R-:W1:Y:S02]  /*3b10*/  LDS R0, [UR8+0x18] ;  /* 0x00001808ff007984 */ /* 0x000e640008000800 */
[----:B-1----:R-:W-:-:S04]  /*3b20*/  LOP3.LUT R0, R0, UR4, RZ, 0xc0, !PT ;  /* 0x0000000400007c12 */ /* 0x002fc8000f8ec0ff */
[----:B------:R-:W-:-:S13]  /*3b30*/  ISETP.NE.AND P0, PT, R0, UR4, PT ;  /* 0x0000000400007c0c */ /* 0x000fda000bf05270 */
[----:B------:R-:W-:Y:S05]  /*3b40*/  @P0 BRA `(.L_x_71) ;  /* 0x00000000003c0947 */ /* 0x000fea0003800000 */
[----:B------:R-:W1:Y:S01]  /*3b50*/  S2R R2, SR_LANEID ;  /* 0x0000000000027919 */ /* 0x000e620000000000 */
[----:B------:R-:W-:Y:S01]  /*3b60*/  ULOP3.LUT UR5, URZ, UR5, URZ, 0x33, !UPT ;  /* 0x00000005ff057292 */ /* 0x000fe2000f8e33ff */
[----:B------:R-:W-:Y:S01]  /*3b70*/  LOP3.LUT R4, RZ, UR4, RZ, 0x33, !PT ;  /* 0x00000004ff047c12 */ /* 0x000fe2000f8e33ff */
[----:B------:R-:W-:Y:S02]  /*3b80*/  VOTEU.ANY UR4, UPT, PT ;  /* 0x0000000000047886 */ /* 0x000fe400038e0100 */
[----:B------:R-:W-:Y:S01]  /*3b90*/  UFLO.U32 UR4, UR4 ;  /* 0x00000004000472bd */ /* 0x000fe200080e0000 */
[----:B------:R-:W2:Y:S01]  /*3ba0*/  REDUX UR6, R4 ;  /* 0x00000000040673c4 */ /* 0x000ea20000000000 */
[----:B------:R-:W-:-:S06]  /*3bb0*/  IMAD.U32 R0, RZ, RZ, UR5 ;  /* 0x00000005ff007e24 */ /* 0x000fcc000f8e00ff */
[----:B------:R4:W-:Y:S01]  /*3bc0*/  UTCATOMSWS.AND URZ, UR5 ;  /* 0x0000000500ff79e3 */ /* 0x0009e20008000000 */
[----:B------:R-:W3:Y:S01]  /*3bd0*/  REDUX UR7, R0 ;  /* 0x00000000000773c4 */ /* 0x000ee20000000000 */
[----:B-1----:R-:W-:Y:S01]  /*3be0*/  ISETP.EQ.U32.AND P0, PT, R2, UR4, PT ;  /* 0x0000000402007c0c */ /* 0x002fe2000bf02070 */
[----:B--2---:R-:W-:Y:S01]  /*3bf0*/  IMAD.U32 R2, RZ, RZ, UR6 ;  /* 0x00000006ff027e24 */ /* 0x004fe2000f8e00ff */
[----:B---3--:R-:W-:-:S11]  /*3c00*/  MOV R3, UR7 ;  /* 0x0000000700037c02 */ /* 0x008fd60008000f00 */
[----:B------:R4:W-:Y:S04]  /*3c10*/  @P0 ATOMS.AND RZ, [UR8+0x14], R3 ;  /* 0x00001403ffff098c */ /* 0x0009e8000a800008 */
[----:B------:R4:W-:Y:S01]  /*3c20*/  @P0 ATOMS.AND RZ, [UR8+0x18], R2 ;  /* 0x00001802ffff098c */ /* 0x0009e2000a800008 */
[----:B------:R-:W-:Y:S05]  /*3c30*/  BRA `(.L_x_72) ;  /* 0x0000000000147947 */ /* 0x000fea0003800000 */
.L_x_71:
[----:B------:R-:W-:Y:S02]  /*3c40*/  MOV R2, 0x3c60 ;  /* 0x00003c6000027802 */ /* 0x000fe40000000f00 */
[----:B---3-5:R-:W-:Y:S05]  /*3c50*/  CALL.REL.NOINC `($__internal_0_$__cuda_sm10x_tcgen05_guardrail_trap_col_being_dealloced_not_returned_by_alloc) ;  /* 0x0000005400647944 */ /* 0x028fea0003c00000 */
[----:B------:R-:W-:Y:S05]  /*3c60*/  BRA `(.L_x_72) ;  /* 0x0000000000087947 */ /* 0x000fea0003800000 */
.L_x_70:
[----:B------:R-:W-:Y:S02]  /*3c70*/  MOV R2, 0x3c90 ;  /* 0x00003c9000027802 */ /* 0x000fe40000000f00 */
[----:B---3-5:R-:W-:Y:S05]  /*3c80*/  CALL.REL.NOINC `($__internal_2_$__cuda_sm10x_tcgen05_guardrail_trap_unallocated_columns_being_dealloced) ;  /* 0x0000005400707944 */ /* 0x028fea0003c00000 */
.L_x_72:
[----:B------:R-:W-:Y:S01]  /*3c90*/  NOP ;  /* 0x0000000000007918 */ /* 0x000fe20000000000 */
[----:B----4-:R-:W-:Y:S05]  /*3ca0*/  EXIT ;  /* 0x000000000000794d */ /* 0x010fea0003800000 */
.L_x_54:
[----:B------:R-:W-:-:S09]  /*3cb0*/  UISETP.NE.OR UP0, UPT, UR17, 0x3, !UP3 ;  /* 0x000000031100788c */ /* 0x000fd2000df05670 */
[----:B------:R-:W-:Y:S05]  /*3cc0*/  BRA.U UP0, `(.L_x_73) ;  /* 0x0000000d00807547 */ /* 0x000fea000b800000 */
[----:B------:R-:W1:Y:S01]  /*3cd0*/  LDCU UR32, c[0x0][0x370] ;  /* 0x00006e00ff2077ac */ /* 0x000e620008000800 */
[----:B------:R-:W2:Y:S01]  /*3ce0*/  LDC.64 R16, c[0x0][0x348] ;  /* 0x0000d200ff107b82 */ /* 0x000ea20000000a00 */
[----:B------:R-:W-:Y:S02]  /*3cf0*/  HFMA2 R13, -RZ, RZ, 0, 0 ;  /* 0x00000000ff0d7431 */ /* 0x000fe400000001ff */
[----:B------:R-:W-:Y:S01]  /*3d00*/  IMAD.MOV.U32 R15, RZ, RZ, 0x1 ;  /* 0x00000001ff0f7424 */ /* 0x000fe200078e00ff */
[----:B------:R-:W1:Y:S01]  /*3d10*/  LDCU.128 UR28, c[0x0][0xb10] ;  /* 0x00016200ff1c77ac */ /* 0x000e620008000c00 */
[----:B------:R-:W-:Y:S01]  /*3d20*/  IMAD.MOV.U32 R14, RZ, RZ, RZ ;  /* 0x000000ffff0e7224 */ /* 0x000fe200078e00ff */
[----:B------:R-:W-:Y:S01]  /*3d30*/  MOV R7, 0x2000 ;  /* 0x0000200000077802 */ /* 0x000fe20000000f00 */
[----:B------:R-:W3:Y:S01]  /*3d40*/  LDCU UR27, c[0x0][0x374] ;  /* 0x00006e80ff1b77ac */ /* 0x000ee20008000800 */
[----:B------:R-:W4:Y:S01]  /*3d50*/  LDC.64 R2, c[0x0][0x888] ;  /* 0x00022200ff027b82 */ /* 0x000f220000000a00 */
[----:B------:R-:W3:Y:S01]  /*3d60*/  LDCU UR15, c[0x0][0xb0c] ;  /* 0x00016180ff0f77ac */ /* 0x000ee20008000800 */
[----:B------:R-:W2:Y:S06]  /*3d70*/  LDCU UR38, c[0x0][0xb20] ;  /* 0x00016400ff2677ac */ /* 0x000eac0008000800 */
[----:B------:R-:W4:Y:S01]  /*3d80*/  LDC.64 R4, c[0x0][0x890] ;  /* 0x00022400ff047b82 */ /* 0x000f220000000a00 */
[----:B------:R-:W2:Y:S01]  /*3d90*/  LDCU UR4, c[0x0][0xb30] ;  /* 0x00016600ff0477ac */ /* 0x000ea20008000800 */
[----:B------:R-:W-:Y:S01]  /*3da0*/  UMOV UR21, 0x400 ;  /* 0x0000040000157882 */ /* 0x000fe20000000000 */
[----:B-1----:R-:W-:-:S02]  /*3db0*/  UIMAD.WIDE.U32 UR6, UR32, UR28, URZ ;  /* 0x0000001c200672a5 */ /* 0x002fc4000f8e00ff */
[----:B---3--:R-:W-:Y:S02]  /*3dc0*/  UIMAD.WIDE.U32 UR8, UR27, UR31, URZ ;  /* 0x0000001f1b0872a5 */ /* 0x008fe4000f8e00ff */
[----:B------:R-:W-:Y:S02]  /*3dd0*/  ULEA UR21, UR45, UR21, 0x18 ;  /* 0x000000152d157291 */ /* 0x000fe4000f8ec0ff */
[----:B------:R-:W-:Y:S02]  /*3de0*/  UPLOP3.LUT UP3, UPT, UPT, UPT, UPT, 0x40, 0x4 ;  /* 0x000000000004789c */ /* 0x000fe40003f6e870 */
[----:B------:R-:W-:Y:S01]  /*3df0*/  UIADD3 UR33, UPT, UPT, UR21, 0x38, URZ ;  /* 0x0000003815217890 */ /* 0x000fe2000fffe0ff */
[----:B------:R-:W-:Y:S01]  /*3e00*/  UMOV UR6, UR7 ;  /* 0x0000000700067c82 */ /* 0x000fe20008000000 */
[----:B------:R-:W-:Y:S01]  /*3e10*/  UMOV UR34, UR9 ;  /* 0x0000000900227c82 */ /* 0x000fe20008000000 */
[----:B------:R-:W-:Y:S02]  /*3e20*/  UISETP.GE.AND UP0, UPT, UR42, 0x1, UPT ;  /* 0x000000012a00788c */ /* 0x000fe4000bf06270 */
[----:B------:R-:W-:Y:S01]  /*3e30*/  UISETP.NE.AND UP4, UPT, UR42, 0x1, UPT ;  /* 0x000000012a00788c */ /* 0x000fe2000bf85270 */
[----:B------:R-:W1:Y:S01]  /*3e40*/  LDCU.64 UR22, c[0x0][0xb28] ;  /* 0x00016500ff1677ac */ /* 0x000e620008000a00 */
[----:B------:R-:W-:-:S02]  /*3e50*/  UISETP.NE.AND UP6, UPT, UR15, 0x1, UPT ;  /* 0x000000010f00788c */ /* 0x000fc4000bfc5270 */
[----:B------:R-:W-:Y:S02]  /*3e60*/  UISETP.NE.AND UP5, UPT, UR30, 0x1, UPT ;  /* 0x000000011e00788c */ /* 0x000fe4000bfa5270 */
[----:B------:R-:W-:Y:S02]  /*3e70*/  UIADD3 UR17, UPT, UPT, UR21, 0x30, URZ ;  /* 0x0000003015117890 */ /* 0x000fe4000fffe0ff */
[----:B------:R-:W-:Y:S02]  /*3e80*/  UPRMT UR33, UR45, 0x654, UR33 ;  /* 0x000006542d217896 */ /* 0x000fe40008000021 */
[----:B------:R-:W-:Y:S02]  /*3e90*/  USHF.R.U32.HI UR35, URZ, UR29, UR6 ;  /* 0x0000001dff237299 */ /* 0x000fe40008011606 */
[----:B--2---:R-:W-:Y:S02]  /*3ea0*/  USHF.R.U32.HI UR34, URZ, UR38, UR34 ;  /* 0x00000026ff227299 */ /* 0x004fe40008011622 */
[----:B------:R-:W-:-:S11]  /*3eb0*/  UISETP.NE.AND UP2, UPT, UR4, 0x1, UPT ;  /* 0x000000010400788c */ /* 0x000fd6000bf45270 */
.L_x_82:
[C---:B------:R-:W-:Y:S02]  /*3ec0*/  LEA R12, R14.reuse, UR21, 0x3 ;  /* 0x000000150e0c7c11 */ /* 0x040fe4000f8e18ff */
[----:B------:R-:W-:Y:S02]  /*3ed0*/  SHF.L.U32 R9, R13, 0x1f, RZ ;  /* 0x0000001f0d097819 */ /* 0x000fe400000006ff */
[----:B------:R-:W-:Y:S02]  /*3ee0*/  LEA R10, R14, UR21, 0x4 ;  /* 0x000000150e0a7c11 */ /* 0x000fe4000f8e20ff */
[----:B--2---:R-:W2:Y:S02]  /*3ef0*/  SYNCS.PHASECHK.TRANS64.TRYWAIT P0, [R12+URZ+0x60], R9 ;  /* 0x000060090c0075a7 */ /* 0x004ea400080011ff */
[----:B--2---:R-:W-:Y:S05]  /*3f00*/  @!P0 BRA `(.L_x_74) ;  /* 0x0000004c00f48947 */ /* 0x004fea0003800000 */
.L_x_136:
[----:B--2---:R-:W2:Y:S01]  /*3f10*/  LDS.128 R8, [R10+0xf0] ;  /* 0x0000f0000a087984 */ /* 0x004ea20000000c00 */
[----:B------:R-:W-:Y:S01]  /*3f20*/  UISETP.GE.AND UP0, UPT, UR42, 0x1, UPT ;  /* 0x000000012a00788c */ /* 0x000fe2000bf06270 */
[----:B------:R-:W-:Y:S01]  /*3f30*/  @!PT LDS RZ, [RZ] ;  /* 0x00000000fffff984 */ /* 0x000fe20000000800 */
[----:B------:R-:W-:Y:S01]  /*3f40*/  @!PT LDS RZ, [RZ] ;  /* 0x00000000fffff984 */ /* 0x000fe20000000800 */
[----:B------:R-:W-:Y:S01]  /*3f50*/  @!PT LDS RZ, [RZ] ;  /* 0x00000000fffff984 */ /* 0x000fe20000000800 */
[----:B------:R-:W-:Y:S01]  /*3f60*/  @!PT LDS RZ, [RZ] ;  /* 0x00000000fffff984 */ /* 0x000fe20000000800 */
[----:B------:R3:W-:Y:S06]  /*3f70*/  MEMBAR.ALL.CTA ;  /* 0x0000000000007992 */ /* 0x0007ec0000008000 */
[----:B---3--:R-:W3:Y:S01]  /*3f80*/  FENCE.VIEW.ASYNC.S ;  /* 0x00000000000073c6 */ /* 0x008ee20000000000 */
[----:B--2---:R-:W-:Y:S11]  /*3f90*/  LOP3.LUT P0, RZ, R10, 0x1, RZ, 0xc0, !PT ;  /* 0x000000010aff7812 */ /* 0x004ff6000780c0ff */
[----:B------:R-:W-:Y:S02]  /*3fa0*/  @!UPT UIADD3 URZ, UPT, UPT, URZ, URZ, URZ ;  /* 0x000000fffffff290 */ /* 0x000fe4000fffe0ff */
[----:B---3--:R-:W-:Y:S01]  /*3fb0*/  VOTEU.ANY UP1, P0 ;  /* 0x0000000000ff7886 */ /* 0x008fe20000020100 */
[----:B------:R-:W-:Y:S11]  /*3fc0*/  PLOP3.LUT P0, PT, PT, PT, UP1, 0x80, 0x8 ;  /* 0x000000000008781c */ /* 0x000ff60003f0f018 */
[----:B------:R-:W-:Y:S02]  /*3fd0*/  @!UPT UIADD3 URZ, UPT, UPT, URZ, URZ, URZ ;  /* 0x000000fffffff290 */ /* 0x000fe4000fffe0ff */
[----:B------:R-:W-:Y:S02]  /*3fe0*/  @P0 SHF.R.U32.HI R0, RZ, 0x10, R9 ;  /* 0x00000010ff000819 */ /* 0x000fe40000011609 */
[----:B------:R-:W-:Y:S02]  /*3ff0*/  @P0 MOV R6, R8 ;  /* 0x0000000800060202 */ /* 0x000fe40000000f00 */
[----:B------:R-:W-:Y:S01]  /*4000*/  @P0 R2UR UR4, R0 ;  /* 0x00000000000402ca */ /* 0x000fe200000e0000 */
[----:B------:R-:W-:Y:S01]  /*4010*/  VIADD R0, R12, 0x70 ;  /* 0x000000700c007836 */ /* 0x000fe20000000000 */
[----:B------:R-:W-:Y:S02]  /*4020*/  @P0 LOP3.LUT R8, R9, 0xffff, RZ, 0xc0, !PT ;  /* 0x0000ffff09080812 */ /* 0x000fe400078ec0ff */
[----:B------:R-:W-:Y:S02]  /*4030*/  @P0 R2UR UR6, R6 ;  /* 0x00000000060602ca */ /* 0x000fe400000e0000 */
[----:B------:R-:W-:Y:S02]  /*4040*/  PRMT R0, RZ, 0x654, R0 ;  /* 0x00000654ff007816 */ /* 0x000fe40000000000 */
[----:B------:R-:W-:Y:S02]  /*4050*/  @P0 R2UR UR5, R8 ;  /* 0x00000000080502ca */ /* 0x000fe400000e0000 */
[----:B------:R2:W-:Y:S03]  /*4060*/  SYNCS.ARRIVE.TRANS64.RED.A1T0 RZ, [R0+URZ], RZ ;  /* 0x000000ff00ff79a7 */ /* 0x0005e600081004ff */
[----:B------:R-:W-:Y:S04]  /*4070*/  @UP1 UMOV UR26, UR4 ;  /* 0x00000004001a1c82 */ /* 0x000fe80008000000 */
[----:B------:R-:W-:Y:S04]  /*4080*/  @UP1 UMOV UR14, UR6 ;  /* 0x00000006000e1c82 */ /* 0x000fe80008000000 */
[----:B------:R-:W-:Y:S01]  /*4090*/  @UP1 UMOV UR13, UR5 ;  /* 0x00000005000d1c82 */ /* 0x000fe20008000000 */
[----:B------:R-:W-:Y:S05]  /*40a0*/  BRA.U !UP0, `(.L_x_75) ;  /* 0x0000000108a47547 */ /* 0x000fea000b800000 */
[----:B------:R-:W-:Y:S02]  /*40b0*/  UIMAD.WIDE.U32 UR8, UR13, UR31, URZ ;  /* 0x0000001f0d0872a5 */ /* 0x000fe4000f8e00ff */
[----:B------:R-:W-:Y:S02]  /*40c0*/  UIMAD.WIDE.U32 UR10, UR14, UR28, URZ ;  /* 0x0000001c0e0a72a5 */ /* 0x000fe4000f8e00ff */
[----:B------:R-:W-:Y:S02]  /*40d0*/  USEL UR4, UR27, UR34, !UP5 ;  /* 0x000000221b047287 */ /* 0x000fe4000e800000 */
[----:B------:R-:W-:Y:S02]  /*40e0*/  USEL UR7, UR32, UR35, !UP6 ;  /* 0x0000002320077287 */ /* 0x000fe4000f000000 */
[----:B-1----:R-:W-:Y:S02]  /*40f0*/  UIMAD.WIDE.U32 UR18, UR4, UR22, URZ ;  /* 0x00000016041272a5 */ /* 0x002fe4000f8e00ff */
[----:B------:R-:W-:Y:S01]  /*4100*/  UIMAD.WIDE.U32 UR24, UR7, UR22, URZ ;  /* 0x00000016071872a5 */ /* 0x000fe2000f8e00ff */
[----:B------:R-:W-:Y:S02]  /*4110*/  UMOV UR5, UR9 ;  /* 0x0000000900057c82 */ /* 0x000fe40008000000 */
[----:B------:R-:W-:Y:S03]  /*4120*/  USHF.R.U32.HI UR6, URZ, UR38, UR5 ;  /* 0x00000026ff067299 */ /* 0x000fe60008011605 */
[----:B------:R-:W-:Y:S01]  /*4130*/  UMOV UR5, UR11 ;  /* 0x0000000b00057c82 */ /* 0x000fe20008000000 */
[----:B------:R-:W-:Y:S02]  /*4140*/  USEL UR6, UR13, UR6, !UP5 ;  /* 0x000000060d067287 */ /* 0x000fe4000e800000 */
[----:B------:R-:W-:Y:S02]  /*4150*/  USHF.R.U32.HI UR8, URZ, UR29, UR5 ;  /* 0x0000001dff087299 */ /* 0x000fe40008011605 */
[----:B------:R-:W-:Y:S01]  /*4160*/  UIMAD.WIDE.U32 UR10, UR6, UR22, URZ ;  /* 0x00000016060a72a5 */ /* 0x000fe2000f8e00ff */
[----:B------:R-:W-:Y:S02]  /*4170*/  UMOV UR5, UR19 ;  /* 0x0000001300057c82 */ /* 0x000fe40008000000 */
[----:B------:R-:W-:Y:S03]  /*4180*/  @UP4 USHF.R.U32.HI UR4, URZ, UR23, UR5 ;  /* 0x00000017ff044299 */ /* 0x000fe60008011605 */
[----:B------:R-:W-:Y:S01]  /*4190*/  UMOV UR5, UR25 ;  /* 0x0000001900057c82 */ /* 0x000fe20008000000 */
[----:B------:R-:W-:Y:S02]  /*41a0*/  UIMAD UR4, UR42, UR4, URZ ;  /* 0x000000042a0472a4 */ /* 0x000fe4000f8e02ff */
[----:B------:R-:W-:Y:S02]  /*41b0*/  @UP4 USHF.R.U32.HI UR7, URZ, UR23, UR5 ;  /* 0x00000017ff074299 */ /* 0x000fe40008011605 */
[----:B------:R-:W-:Y:S02]  /*41c0*/  USEL UR5, UR14, UR8, !UP6 ;  /* 0x000000080e057287 */ /* 0x000fe4000f000000 */
[----:B------:R-:W-:Y:S02]  /*41d0*/  UIMAD UR8, UR42, UR7, URZ ;  /* 0x000000072a0872a4 */ /* 0x000fe4000f8e02ff */
[----:B------:R-:W-:Y:S03]  /*41e0*/  UISETP.GE.AND UP0, UPT, UR6, UR4, UPT ;  /* 0x000000040600728c */ /* 0x000fe6000bf06270 */
[----:B------:R-:W-:Y:S01]  /*41f0*/  UMOV UR4, UR11 ;  /* 0x0000000b00047c82 */ /* 0x000fe20008000000 */
[----:B------:R-:W-:Y:S02]  /*4200*/  UISETP.GE.OR UP0, UPT, UR5, UR8, UP0 ;  /* 0x000000080500728c */ /* 0x000fe40008706670 */
[----:B------:R-:W-:Y:S02]  /*4210*/  USHF.R.U32.HI UR4, URZ, UR23, UR4 ;  /* 0x00000017ff047299 */ /* 0x000fe40008011604 */
[----:B------:R-:W-:Y:S02]  /*4220*/  UIMAD.WIDE.U32 UR8, UR5, UR22, URZ ;  /* 0x00000016050872a5 */ /* 0x000fe4000f8e00ff */
[----:B------:R-:W-:Y:S04]  /*4230*/  USEL UR10, UR6, UR4, !UP4 ;  /* 0x00000004060a7287 */ /* 0x000fe8000e000000 */
[----:B------:R-:W-:Y:S01]  /*4240*/  UIADD3 UR11, UPT, UPT, -UR10, URZ, URZ ;  /* 0x000000ff0a0b7290 */ /* 0x000fe2000fffe1ff */
[----:B------:R-:W-:Y:S02]  /*4250*/  @!UP0 UMOV UR4, UR9 ;  /* 0x0000000900048c82 */ /* 0x000fe40008000000 */
[----:B------:R-:W-:Y:S02]  /*4260*/  @!UP0 USHF.R.U32.HI UR4, URZ, UR23, UR4 ;  /* 0x00000017ff048299 */ /* 0x000fe40008011604 */
[----:B------:R-:W-:Y:S02]  /*4270*/  UIMAD UR8, UR42, UR11, UR6 ;  /* 0x0000000b2a0872a4 */ /* 0x000fe4000f8e0206 */
[----:B------:R-:W-:Y:S04]  /*4280*/  @!UP0 USEL UR4, UR5, UR4, !UP4 ;  /* 0x0000000405048287 */ /* 0x000fe8000e000000 */
[----:B------:R-:W-:Y:S02]  /*4290*/  @!UP0 UIMAD UR8, UR7, UR8, UR4 ;  /* 0x00000008070882a4 */ /* 0x000fe4000f8e0204 */
[----:B------:R-:W-:Y:S02]  /*42a0*/  @!UP0 UIADD3 UR9, UPT, UPT, UR10, -UR4, URZ ;  /* 0x800000040a098290 */ /* 0x000fe4000fffe0ff */
[----:B------:R-:W-:Y:S02]  /*42b0*/  UIADD3 UR4, UPT, UPT, -UR5, URZ, URZ ;  /* 0x000000ff05047290 */ /* 0x000fe4000fffe1ff */
[----:B------:R-:W-:Y:S02]  /*42c0*/  UIADD3 UR7, UPT, UPT, -UR6, URZ, URZ ;  /* 0x000000ff06077290 */ /* 0x000fe4000fffe1ff */
[----:B------:R-:W-:Y:S02]  /*42d0*/  @!UP0 UIMAD UR6, UR9, UR42, UR5 ;  /* 0x0000002a090682a4 */ /* 0x000fe4000f8e0205 */
[----:B------:R-:W-:Y:S02]  /*42e0*/  UIMAD UR14, UR15, UR4, UR14 ;  /* 0x000000040f0e72a4 */ /* 0x000fe4000f8e020e */
[----:B------:R-:W-:Y:S01]  /*42f0*/  UIMAD UR13, UR30, UR7, UR13 ;  /* 0x000000071e0d72a4 */ /* 0x000fe2000f8e020d */
[----:B------:R-:W-:Y:S02]  /*4300*/  @!UP0 UMOV UR5, UR8 ;  /* 0x0000000800058c82 */ /* 0x000fe40008000000 */
[----:B------:R-:W-:Y:S02]  /*4310*/  UIMAD UR14, UR5, UR15, UR14 ;  /* 0x0000000f050e72a4 */ /* 0x000fe4000f8e020e */
[----:B------:R-:W-:Y:S11]  /*4320*/  UIMAD UR13, UR6, UR30, UR13 ;  /* 0x0000001e060d72a4 */ /* 0x000ff6000f8e020d */
[----:B------:R-:W-:Y:S01]  /*4330*/  @!UPT UIADD3 URZ, UPT, UPT, URZ, URZ, URZ ;  /* 0x000000fffffff290 */ /* 0x000fe2000fffe0ff */
.L_x_75:
[----:B------:R-:W3:Y:S01]  /*4340*/  @!UP2 LDCU.128 UR8, c[0x0][0xb10] ;  /* 0x00016200ff08a7ac */ /* 0x000ee20008000c00 */
[C---:B----4-:R-:W-:Y:S02]  /*4350*/  ISETP.NE.U32.AND P1, PT, R4.reuse, RZ, PT ;  /* 0x000000ff0400720c */ /* 0x050fe40003f25070 */
[----:B------:R-:W-:Y:S02]  /*4360*/  ISETP.NE.U32.AND P0, PT, R4, RZ, PT ;  /* 0x000000ff0400720c */ /* 0x000fe40003f05070 */
[C---:B------:R-:W-:Y:S02]  /*4370*/  ISETP.NE.AND.EX P1, PT, R5.reuse, RZ, PT, P1 ;  /* 0x000000ff0500720c */ /* 0x040fe40003f25310 */
[----:B------:R-:W-:Y:S01]  /*4380*/  ISETP.NE.AND.EX P0, PT, R5, RZ, PT, P0 ;  /* 0x000000ff0500720c */ /* 0x000fe20003f05300 */
[----:B------:R-:W4:Y:S01]  /*4390*/  @!UP2 LDCU UR5, c[0x0][0xb0c] ;  /* 0x00016180ff05a7ac */ /* 0x000f220008000800 */
[----:B------:R-:W-:Y:S01]  /*43a0*/  SHF.L.U32 R9, R15, 0x1f, RZ ;  /* 0x0000001f0f097819 */ /* 0x000fe200000006ff */
[----:B------:R-:W-:Y:S02]  /*43b0*/  USHF.L.U32 UR19, UR16, 0x7, URZ ;  /* 0x0000000710137899 */ /* 0x000fe400080006ff */
[----:B------:R-:W-:Y:S02]  /*43c0*/  USHF.L.U32 UR18, UR20, 0x7, URZ ;  /* 0x0000000714127899 */ /* 0x000fe400080006ff */
[----:B---3--:R-:W-:Y:S07]  /*43d0*/  UIMAD.WIDE.U32 UR6, UR14, UR8, URZ ;  /* 0x000000080e0672a5 */ /* 0x008fee000f8e00ff */
[----:B------:R-:W-:Y:S01]  /*43e0*/  @!UP2 UMOV UR4, UR7 ;  /* 0x000000070004ac82 */ /* 0x000fe20008000000 */
[----:B----4-:R-:W-:Y:S02]  /*43f0*/  @!UP2 UISETP.NE.AND UP0, UPT, UR5, 0x1, UPT ;  /* 0x000000010500a88c */ /* 0x010fe4000bf05270 */
[----:B------:R-:W-:Y:S02]  /*4400*/  @!UP2 USHF.R.U32.HI UR4, URZ, UR9, UR4 ;  /* 0x00000009ff04a299 */ /* 0x000fe40008011604 */
[----:B------:R-:W-:Y:S02]  /*4410*/  UIMAD.WIDE.U32 UR6, UR13, UR11, URZ ;  /* 0x0000000b0d0672a5 */ /* 0x000fe4000f8e00ff */
[----:B------:R-:W-:Y:S02]  /*4420*/  @!UP2 USEL UR8, UR14, UR4, !UP0 ;  /* 0x000000040e08a287 */ /* 0x000fe4000c000000 */
[----:B------:R-:W-:Y:S03]  /*4430*/  @!UP2 UISETP.NE.AND UP0, UPT, UR10, 0x1, UPT ;  /* 0x000000010a00a88c */ /* 0x000fe6000bf05270 */
[----:B------:R-:W-:Y:S02]  /*4440*/  @!UP2 UMOV UR6, UR7 ;  /* 0x000000070006ac82 */ /* 0x000fe40008000000 */
[----:B------:R-:W3:Y:S02]  /*4450*/  @!UP2 LDCU UR4, c[0x0][0xb20] ;  /* 0x00016400ff04a7ac */ /* 0x000ee40008000800 */
[----:B---3--:R-:W-:Y:S04]  /*4460*/  @!UP2 USHF.R.U32.HI UR6, URZ, UR4, UR6 ;  /* 0x00000004ff06a299 */ /* 0x008fe80008011606 */
[----:B------:R-:W-:Y:S04]  /*4470*/  @!UP2 USEL UR6, UR13, UR6, !UP0 ;  /* 0x000000060d06a287 */ /* 0x000fe8000c000000 */
[----:B------:R-:W-:Y:S02]  /*4480*/  @!UP2 UIADD3 UR4, UPT, UPT, -UR8, UR6, URZ ;  /* 0x000000060804a290 */ /* 0x000fe4000fffe1ff */
[----:B------:R-:W-:Y:S02]  /*4490*/  @!UP2 UIADD3 UR6, UPT, UPT, UR8, -UR6, URZ ;  /* 0x800000060806a290 */ /* 0x000fe4000fffe0ff */
[----:B------:R-:W-:Y:S02]  /*44a0*/  @!UP2 UIMAD UR14, UR4, UR5, UR14 ;  /* 0x00000005040ea2a4 */ /* 0x000fe4000f8e020e */
[----:B------:R-:W-:Y:S01]  /*44b0*/  @!UP2 UIMAD UR13, UR6, UR10, UR13 ;  /* 0x0000000a060da2a4 */ /* 0x000fe2000f8e020d */
[----:B------:R-:W-:Y:S11]  /*44c0*/  BRA.U UP3, `(.L_x_76) ;  /* 0x0000000103107547 */ /* 0x000ff6000b800000 */
[----:B--2---:R-:W-:Y:S04]  /*44d0*/  MOV R0, UR37 ;  /* 0x0000002500007c02 */ /* 0x004fe80008000f00 */
[----:B------:R-:W-:Y:S04]  /*44e0*/  SHF.L.U32 R11, R0, 0x1f, RZ ;  /* 0x0000001f000b7819 */ /* 0x000fe800000006ff */
[----:B------:R-:W2:Y:S02]  /*44f0*/  SYNCS.PHASECHK.TRANS64.TRYWAIT P2, [UR21+0x58], R11 ;  /* 0x0000580bff0075a7 */ /* 0x000ea40008041115 */
[----:B--2---:R-:W-:Y:S05]  /*4500*/  @!P2 BRA `(.L_x_77) ;  /* 0x000000480088a947 */ /* 0x004fea0003800000 */
.L_x_76:
[----:B------:R-:W-:Y:S05]  /*4510*/  @!P1 BRA `(.L_x_78) ;  /* 0x0000000000309947 */ /* 0x000fea0003800000 */
[----:B------:R-:W-:Y:S01]  /*4520*/  ISETP.NE.U32.AND P1, PT, R2, RZ, PT ;  /* 0x000000ff0200720c */ /* 0x000fe20003f25070 */
[----:B------:R-:W3:Y:S01]  /*4530*/  LDCU.64 UR4, c[0x0][0x358] ;  /* 0x00006b00ff0477ac */ /* 0x000ee20008000a00 */
[----:B------:R-:W-:Y:S02]  /*4540*/  IMAD.MOV.U32 R145, RZ, RZ, 0x1 ;  /* 0x00000001ff917424 */ /* 0x000fe400078e00ff */
[----:B------:R-:W-:Y:S11]  /*4550*/  ISETP.NE.AND.EX P1, PT, R3, RZ, PT, P1 ;  /* 0x000000ff0300720c */ /* 0x000ff60003f25310 */
[----:B------:R-:W-:Y:S02]  /*4560*/  @!UPT UIADD3 URZ, UPT, UPT, URZ, URZ, URZ ;  /* 0x000000fffffff290 */ /* 0x000fe4000fffe0ff */
[----:B--2---:R-:W2:Y:S01]  /*4570*/  @P1 LDC.64 R10, c[0x0][0x888] ;  /* 0x00022200ff0a1b82 */ /* 0x004ea20000000a00 */
[----:B------:R-:W-:Y:S04]  /*4580*/  @P1 IMAD R0, R4, UR36, RZ ;  /* 0x0000002404001c24 */ /* 0x000fe8000f8e02ff */
[----:B--2---:R-:W-:Y:S04]  /*4590*/  @P1 IMAD.WIDE R10, R0, 0x4, R10 ;  /* 0x00000004000a1825 */ /* 0x004fe800078e020a */
[----:B------:R-:W-:Y:S01]  /*45a0*/  HFMA2 R0, -RZ, RZ, 0, 5.9604644775390625e-08 ;  /* 0x00000001ff007431 */ /* 0x000fe200000001ff */
[----:B---3-5:R3:W5:Y:S04]  /*45b0*/  @P1 LDG.E R72, desc[UR4][R10.64] ;  /* 0x000000040a481981 */ /* 0x028768000c1e1900 */
[----:B------:R-:W-:Y:S01]  /*45c0*/  @!P1 PRMT R145, R0, 0x7610, R145 ;  /* 0x0000761000919816 */ /* 0x000fe20000000091 */
[----:B---3--:R-:W4:Y:S06]  /*45d0*/  @!P1 LDC R72, c[0x0][0x880] ;  /* 0x00022000ff489b82 */ /* 0x008f2c0000000800 */
.L_x_78:
[----:B----45:R-:W-:Y:S01]  /*45e0*/  @!P0 ISETP.EQ.AND P1, PT, R72, RZ, PT ;  /* 0x000000ff4800820c */ /* 0x030fe20003f22270 */
[----:B------:R-:W-:Y:S01]  /*45f0*/  @!UPT UIADD3 URZ, UPT, UPT, URZ, URZ, URZ ;  /* 0x000000fffffff290 */ /* 0x000fe2000fffe0ff */
[----:B------:R-:W-:Y:S11]  /*4600*/  @!P0 BRA `(.L_x_79) ;  /* 0x0000000000188947 */ /* 0x000ff60003800000 */
[----:B------:R-:W-:Y:S02]  /*4610*/  LOP3.LUT P0, RZ, R145, 0xff, RZ, 0xc0, !PT ;  /* 0x000000ff91ff7812 */ /* 0x000fe4000780c0ff */
[----:B------:R-:W-:Y:S04]  /*4620*/  ISETP.NE.U32.AND P1, PT, R2, RZ, PT ;  /* 0x000000ff0200720c */ /* 0x000fe80003f25070 */
[----:B------:R-:W-:Y:S04]  /*4630*/  ISETP.NE.AND.EX P1, PT, R3, RZ, PT, P1 ;  /* 0x000000ff0300720c */ /* 0x000fe80003f25310 */
[----:B------:R-:W-:Y:S03]  /*4640*/  PLOP3.LUT P1, PT, P1, PT, PT, 0x8, 0x80 ;  /* 0x000000000080781c */ /* 0x000fe60000f2e170 */
[----:B------:R-:W-:Y:S11]  /*4650*/  @P0 ISETP.EQ.AND P1, PT, R72, RZ, PT ;  /* 0x000000ff4800020c */ /* 0x000ff60003f22270 */
[----:B------:R-:W-:Y:S02]  /*4660*/  @!UPT UIADD3 URZ, UPT, UPT, URZ, URZ, URZ ;  /* 0x000000fffffff290 */ /* 0x000fe4000fffe0ff */
.L_x_79:
[----:B------:R-:W3:Y:S01]  /*4670*/  SYNCS.PHASECHK.TRANS64.TRYWAIT P2, [UR21+0x40], R9 ;  /* 0x00004009ff0075a7 */ /* 0x000ee20008041115 */
[----:B------:R-:W-:Y:S04]  /*4680*/  ELECT P0, URZ, PT ;  /* 0x0000000000ff782f */ /* 0x000fe80003800000 */
[----:B------:R-:W-:Y:S11]  /*4690*/  PLOP3.LUT P1, PT, P1, P0, PT, 0xf2, 0x2f ;  /* 0x00000000002f781c */ /* 0x000ff60000f21e72 */
[----:B------:R-:W-:Y:S02]  /*46a0*/  @!UPT UIADD3 URZ, UPT, UPT, URZ, URZ, URZ ;  /* 0x000000fffffff290 */ /* 0x000fe4000fffe0ff */
[----:B------:R-:W-:Y:S05]  /*46b0*/  @!P1 IADD3 R8, P0, PT, R16, 0x580, RZ ;  /* 0x0000058010089810 */ /* 0x000fea0007f1e0ff */
[----:B------:R-:W-:Y:S01]  /*46c0*/  @!P1 IMAD.X R6, RZ, RZ, R17, P0 ;  /* 0x000000ffff069224 */ /* 0x000fe200000e0611 */
[----:B---3--:R-:W-:Y:S07]  /*46d0*/  @!P2 BRA `(.L_x_80) ;  /* 0x00000048002ca947 */ /* 0x008fee0003800000 */
.L_x_139:
[----:B------:R-:W-:Y:S01]  /*46e0*/  @!P1 R2UR UR5, R8 ;  /* 0x00000000080592ca */ /* 0x000fe200000e0000 */
[----:B------:R-:W-:Y:S01]  /*46f0*/  VOTEU.ALL UP0, P1 ;  /* 0x0000000000ff7886 */ /* 0x000fe20000800000 */
[----:B------:R-:W-:Y:S01]  /*4700*/  @!P1 R2UR UR4, R6 ;  /* 0x00000000060492ca */ /* 0x000fe200000e0000 */
[----:B--2---:R-:W-:Y:S01]  /*4710*/  @!P1 IMAD.MOV.U32 R0, RZ, RZ, 0x2000 ;  /* 0x00002000ff009424 */ /* 0x004fe200078e00ff */
[----:B------:R-:W-:Y:S01]  /*4720*/  UMOV UR8, 0x0 ;  /* 0x0000000000087882 */ /* 0x000fe20000000000 */
[----:B------:R-:W-:Y:S01]  /*4730*/  UMOV UR9, 0x10000000 ;  /* 0x1000000000097882 */ /* 0x000fe20000000000 */
[----:B------:R-:W-:Y:S01]  /*4740*/  @!UP0 UIADD3 UR16, UPT, UPT, UR21, 0x200, URZ ;  /* 0x0000020015108890 */ /* 0x000fe2000fffe0ff */
[----:B------:R-:W-:Y:S01]  /*4750*/  VIADD R14, R14, 0x1 ;  /* 0x000000010e0e7836 */ /* 0x000fe20000000000 */
[----:B------:R-:W-:Y:S01]  /*4760*/  VOTEU.ALL UP0, P1 ;  /* 0x0000000000ff7886 */ /* 0x000fe20000800000 */
[----:B------:R-:W-:Y:S01]  /*4770*/  UMOV UR20, UR36 ;  /* 0x0000002400147c82 */ /* 0x000fe20008000000 */
[----:B------:R-:W-:Y:S03]  /*4780*/  UPRMT UR6, UR45, 0x654, UR17 ;  /* 0x000006542d067896 */ /* 0x000fe60008000011 */
[----:B------:R-:W-:Y:S02]  /*4790*/  IMAD.U32 R10, RZ, RZ, UR5 ;  /* 0x00000005ff0a7e24 */ /* 0x000fe4000f8e00ff */
[----:B------:R-:W-:Y:S03]  /*47a0*/  IMAD.U32 R11, RZ, RZ, UR4 ;  /* 0x00000004ff0b7e24 */ /* 0x000fe6000f8e00ff */
[----:B------:R-:W-:Y:S02]  /*47b0*/  @!P1 R2UR UR4, R10 ;  /* 0x000000000a0492ca */ /* 0x000fe400000e0000 */
[----:B------:R-:W-:Y:S11]  /*47c0*/  @!P1 R2UR UR5, R11 ;  /* 0x000000000b0592ca */ /* 0x000ff600000e0000 */
[----:B------:R-:W-:Y:S02]  /*47d0*/  @!UPT UIADD3 URZ, UPT, UPT, URZ, URZ, URZ ;  /* 0x000000fffffff290 */ /* 0x000fe4000fffe0ff */
[----:B------:R2:W-:Y:S01]  /*47e0*/  @!UP0 UTMALDG.3D [UR16], [UR4], desc[UR8] ;  /* 0x00000810040085b4 */ /* 0x0005e20008011000 */
[----:B------:R2:W-:Y:S01]  /*47f0*/  @!P1 SYNCS.ARRIVE.TRANS64.RED.A0TR RZ, [UR21+0x30], R0 ;  /* 0x00003000ffff99a7 */ /* 0x0005e20008300415 */
[----:B------:R-:W-:Y:S01]  /*4800*/  SYNCS.ARRIVE.TRANS64.RED.A1T0 RZ, [UR6], RZ ;  /* 0x000000ffffff79a7 */ /* 0x000fe20008100406 */
[----:B------:R-:W3:Y:S02]  /*4810*/  SYNCS.PHASECHK.TRANS64.TRYWAIT P0, [UR21+0x48], R9 ;  /* 0x00004809ff0075a7 */ /* 0x000ee40008001115 */
[----:B--23--:R-:W-:Y:S05]  /*4820*/  @!P0 BRA `(.L_x_81) ;  /* 0x0000004400f08947 */ /* 0x00cfea0003800000 */
.L_x_141:
[----:B------:R-:W-:Y:S01]  /*4830*/  @!P1 IADD3 R6, P0, PT, R16, 0x580, RZ ;  /* 0x0000058010069810 */ /* 0x000fe20007f1e0ff */
[----:B------:R-:W-:Y:S01]  /*4840*/  VOTEU.ALL UP0, P1 ;  /* 0x0000000000ff7886 */ /* 0x000fe20000800000 */
[----:B------:R-:W-:Y:S01]  /*4850*/  UMOV UR6, 0x0 ;  /* 0x0000000000067882 */ /* 0x000fe20000000000 */
[----:B------:R-:W-:Y:S01]  /*4860*/  UMOV UR7, 0x10000000 ;  /* 0x1000000000077882 */ /* 0x000fe20000000000 */
[----:B------:R-:W-:Y:S01]  /*4870*/  @!P1 R2UR UR5, R6 ;  /* 0x00000000060592ca */ /* 0x000fe200000e0000 */
[----:B--2---:R-:W-:Y:S01]  /*4880*/  @!P1 IMAD.X R0, RZ, RZ, R17, P0 ;  /* 0x000000ffff009224 */ /* 0x004fe200000e0611 */
[----:B------:R-:W-:Y:S01]  /*4890*/  @!UP0 UIADD3 UR10, UPT, UPT, UR18, 0x40, URZ ;  /* 0x00000040120a8890 */ /* 0x000fe2000fffe0ff */
[----:B------:R-:W-:Y:S01]  /*48a0*/  R2UR UR16, R147 ;  /* 0x00000000931072ca */ /* 0x000fe200000e0000 */
[----:B------:R-:W-:Y:S01]  /*48b0*/  @!UP0 UIADD3 UR8, UPT, UPT, UR21, 0x2200, URZ ;  /* 0x0000220015088890 */ /* 0x000fe2000fffe0ff */
[----:B------:R-:W-:Y:S01]  /*48c0*/  ISETP.NE.AND P0, PT, R14, 0x2, PT ;  /* 0x000000020e00780c */ /* 0x000fe20003f05270 */
[----:B------:R-:W-:Y:S01]  /*48d0*/  @!UP0 UIADD3 UR9, UPT, UPT, UR21, 0x38, URZ ;  /* 0x0000003815098890 */ /* 0x000fe2000fffe0ff */
[----:B------:R-:W-:Y:S01]  /*48e0*/  @!P1 R2UR UR4, R0 ;  /* 0x00000000000492ca */ /* 0x000fe200000e0000 */
[----:B------:R-:W-:Y:S01]  /*48f0*/  VOTEU.ALL UP0, P1 ;  /* 0x0000000000ff7886 */ /* 0x000fe20000800000 */
[----:B------:R-:W-:Y:S01]  /*4900*/  UMOV UR11, UR19 ;  /* 0x00000013000b7c82 */ /* 0x000fe20008000000 */
[----:B------:R-:W-:Y:S01]  /*4910*/  UMOV UR12, UR36 ;  /* 0x00000024000c7c82 */ /* 0x000fe20008000000 */
[----:B------:R-:W-:Y:S01]  /*4920*/  SEL R0, RZ, 0x1, P0 ;  /* 0x00000001ff007807 */ /* 0x000fe20000000000 */
[----:B------:R-:W-:Y:S01]  /*4930*/  UIADD3 UR20, UPT, UPT, UR13, UR63, URZ ;  /* 0x0000003f0d147290 */ /* 0x000fe2000fffe0ff */
[----:B------:R-:W-:Y:S01]  /*4940*/  IMAD.U32 R8, RZ, RZ, UR5 ;  /* 0x00000005ff087e24 */ /* 0x000fe2000f8e00ff */
[----:B------:R-:W-:Y:S01]  /*4950*/  LOP3.LUT R15, R15, 0x1, RZ, 0x3c, !PT ;  /* 0x000000010f0f7812 */ /* 0x000fe200078e3cff */
[----:B------:R-:W-:Y:S01]  /*4960*/  UPLOP3.LUT UP3, UPT, UPT, UPT, UPT, 0x80, 0x8 ;  /* 0x000000000008789c */ /* 0x000fe20003f6f070 */
[----:B------:R-:W-:Y:S01]  /*4970*/  LOP3.LUT R13, R13, R0, RZ, 0x3c, !PT ;  /* 0x000000000d0d7212 */ /* 0x000fe200078e3cff */
[----:B------:R-:W-:Y:S01]  /*4980*/  UIADD3 UR16, UPT, UPT, UR14, UR16, URZ ;  /* 0x000000100e107290 */ /* 0x000fe2000fffe0ff */
[----:B------:R-:W-:Y:S01]  /*4990*/  SEL R14, R14, RZ, P0 ;  /* 0x000000ff0e0e7207 */ /* 0x000fe20000000000 */
[----:B------:R-:W-:Y:S01]  /*49a0*/  UMOV UR36, UR26 ;  /* 0x0000001a00247c82 */ /* 0x000fe20008000000 */
[----:B------:R-:W-:Y:S01]  /*49b0*/  IMAD.U32 R9, RZ, RZ, UR4 ;  /* 0x00000004ff097e24 */ /* 0x000fe2000f8e00ff */
[----:B------:R-:W-:Y:S04]  /*49c0*/  @!P1 R2UR UR4, R8 ;  /* 0x00000000080492ca */ /* 0x000fe800000e0000 */
[----:B------:R-:W-:Y:S11]  /*49d0*/  @!P1 R2UR UR5, R9 ;  /* 0x00000000090592ca */ /* 0x000ff600000e0000 */
[----:B------:R-:W-:Y:S02]  /*49e0*/  @!UPT UIADD3 URZ, UPT, UPT, URZ, URZ, URZ ;  /* 0x000000fffffff290 */ /* 0x000fe4000fffe0ff */
[----:B------:R2:W-:Y:S01]  /*49f0*/  @!UP0 UTMALDG.3D [UR8], [UR4], desc[UR6] ;  /* 0x00000608040085b4 */ /* 0x0005e20008011000 */
[----:B------:R2:W-:Y:S01]  /*4a00*/  @!P1 SYNCS.ARRIVE.TRANS64.RED.A0TR RZ, [UR21+0x38], R7 ;  /* 0x00003807ffff99a7 */ /* 0x0005e20008300415 */
[----:B------:R-:W-:Y:S01]  /*4a10*/  SYNCS.ARRIVE.TRANS64.RED.A1T0 RZ, [UR33], RZ ;  /* 0x000000ffffff79a7 */ /* 0x000fe20008100421 */
[----:B------:R-:W-:Y:S05]  /*4a20*/  BRA.U UP1, `(.L_x_82) ;  /* 0xfffffff501247547 */ /* 0x000fea000b83ffff */
[----:B------:R-:W-:-:S04]  /*4a30*/  SHF.L.U32 R3, R15, 0x1f, RZ ;  /* 0x0000001f0f037819 */ /* 0x000fc800000006ff */
[----:B------:R-:W3:Y:S02]  /*4a40*/  SYNCS.PHASECHK.TRANS64.TRYWAIT P0, [UR21+0x40], R3 ;  /* 0x00004003ff0075a7 */ /* 0x000ee40008001115 */
[----:B---3--:R-:W-:Y:S05]  /*4a50*/  @!P0 BRA `(.L_x_83) ;  /* 0x00000044007c8947 */ /* 0x008fea0003800000 */
.L_x_143:
[----:B---3--:R-:W-:-:S07]  /*4a60*/  MOV R0, UR21 ;  /* 0x0000001500007c02 */ /* 0x008fce0008000f00 */
.L_x_84:
[----:B---3--:R-:W-:-:S04]  /*4a70*/  SHF.L.U32 R3, R15, 0x1f, RZ ;  /* 0x0000001f0f037819 */ /* 0x008fc800000006ff */
[----:B------:R3:W4:Y:S03]  /*4a80*/  SYNCS.PHASECHK.TRANS64.TRYWAIT P0, [R0+URZ+0x48], R3 ;  /* 0x00004803000075a7 */ /* 0x00072600080011ff */
[----:B----4-:R-:W-:Y:S05]  /*4a90*/  @!P0 NANOSLEEP.SYNCS 0x989680 ;  /* 0x009896800000895d */ /* 0x010fea0003900000 */
[----:B------:R-:W4:Y:S02]  /*4aa0*/  @!P0 SYNCS.PHASECHK.TRANS64 P0, [R0+URZ+0x48], R3 ;  /* 0x00004803000085a7 */ /* 0x000f2400080010ff */
[----:B-12-4-:R-:W-:Y:S05]  /*4ab0*/  @P0 EXIT ;  /* 0x000000000000094d */ /* 0x016fea0003800000 */
[----:B------:R-:W-:Y:S05]  /*4ac0*/  BRA `(.L_x_84) ;  /* 0xfffffffc00e87947 */ /* 0x000fea000383ffff */
.L_x_73:
[----:B------:R-:W-:-:S06]  /*4ad0*/  UISETP.GE.AND UP0, UPT, UR17, 0x4, UPT ;  /* 0x000000041100788c */ /* 0x000fcc000bf06270 */
[----:B------:R-:W-:-:S13]  /*4ae0*/  PLOP3.LUT P0, PT, PT, PT, UP0, 0x80, 0x8 ;  /* 0x000000000008781c */ /* 0x000fda0003f0f008 */
[----:B------:R-:W-:Y:S05]  /*4af0*/  @!P0 EXIT ;  /* 0x000000000000894d */ /* 0x000fea0003800000 */
[----:B------:R-:W-:Y:S01]  /*4b00*/  BAR.SYNC.DEFER_BLOCKING 0x6, 0xa0 ;  /* 0x0182800000007b1d */ /* 0x000fe20000010000 */
[C---:B------:R-:W-:Y:S01]  /*4b10*/  IMAD.SHL.U32 R3, R158.reuse, 0x40, RZ ;  /* 0x000000409e037824 */ /* 0x040fe200078e00ff */
[C---:B------:R-:W-:Y:S01]  /*4b20*/  R2P PR, R158.reuse, 0x6 ;  /* 0x000000069e007804 */ /* 0x040fe20000000000 */
[C---:B------:R-:W-:Y:S01]  /*4b30*/  IMAD.SHL.U32 R144, R158.reuse, 0x8, RZ ;  /* 0x000000089e907824 */ /* 0x040fe200078e00ff */
[----:B------:R-:W-:Y:S01]  /*4b40*/  CS2R R152, SRZ ;  /* 0x0000000000987805 */ /* 0x000fe2000001ff00 */
[----:B------:R-:W-:Y:S01]  /*4b50*/  IMAD.MOV.U32 R155, RZ, RZ, 0x20 ;  /* 0x00000020ff9b7424 */ /* 0x000fe200078e00ff */
[----:B------:R-:W-:Y:S02]  /*4b60*/  UMOV UR44, 0x400 ;  /* 0x00000400002c7882 */ /* 0x000fe40000000000 */
[----:B------:R-:W1:Y:S01]  /*4b70*/  LDC.64 R138, c[0x0][0x8b0] ;  /* 0x00022c00ff8a7b82 */ /* 0x000e620000000a00 */
[----:B------:R-:W-:Y:S01]  /*4b80*/  ULEA UR44, UR45, UR44, 0x18 ;  /* 0x0000002c2d2c7291 */ /* 0x000fe2000f8ec0ff */
[----:B------:R-:W-:Y:S01]  /*4b90*/  LOP3.LUT R7, R3, 0x180, RZ, 0xc0, !PT ;  /* 0x0000018003077812 */ /* 0x000fe200078ec0ff */
[----:B------:R-:W-:Y:S01]  /*4ba0*/  IMAD.U32 R69, R158, 0x10000, RZ ;  /* 0x000100009e457824 */ /* 0x000fe200078e00ff */
[----:B------:R-:W-:Y:S01]  /*4bb0*/  SEL R155, R155, 0xffffffe0, !P2 ;  /* 0xffffffe09b9b7807 */ /* 0x000fe20005000000 */
[----:B------:R-:W-:Y:S01]  /*4bc0*/  IMAD.MOV.U32 R156, RZ, RZ, 0x10 ;  /* 0x00000010ff9c7424 */ /* 0x000fe200078e00ff */
[----:B------:R-:W-:Y:S01]  /*4bd0*/  LOP3.LUT R144, R7, 0x30, R144, 0xf8, !PT ;  /* 0x0000003007907812 */ /* 0x000fe200078ef890 */
[----:B------:R-:W-:Y:S01]  /*4be0*/  UIADD3 UR4, UPT, UPT, UR44, 0x4200, URZ ;  /* 0x000042002c047890 */ /* 0x000fe2000fffe0ff */
[----:B------:R-:W2:Y:S01]  /*4bf0*/  LDC.64 R136, c[0x0][0x8a8] ;  /* 0x00022a00ff887b82 */ /* 0x000ea20000000a00 */
[----:B------:R-:W-:Y:S01]  /*4c00*/  LOP3.LUT R69, R69, 0x600000, RZ, 0xc0, !PT ;  /* 0x0060000045457812 */ /* 0x000fe200078ec0ff */
[----:B------:R-:W-:Y:S01]  /*4c10*/  IMAD.MOV.U32 R68, RZ, RZ, RZ ;  /* 0x000000ffff447224 */ /* 0x000fe200078e00ff */
[----:B------:R-:W-:Y:S01]  /*4c20*/  LOP3.LUT R144, R144, 0x1e40, R3, 0xf8, !PT ;  /* 0x00001e4090907812 */ /* 0x000fe200078ef803 */
[----:B------:R-:W-:Y:S01]  /*4c30*/  IMAD.MOV.U32 R149, RZ, RZ, RZ ;  /* 0x000000ffff957224 */ /* 0x000fe200078e00ff */
[----:B------:R-:W-:-:S02]  /*4c40*/  SEL R156, R156, 0xfffffff0, !P1 ;  /* 0xfffffff09c9c7807 */ /* 0x000fc40004800000 */
[----:B------:R-:W-:Y:S02]  /*4c50*/  CS2R R150, SRZ ;  /* 0x0000000000967805 */ /* 0x000fe4000001ff00 */
[----:B------:R-:W-:Y:S01]  /*4c60*/  SHF.R.S32.HI R3, RZ, 0x4, R155 ;  /* 0x00000004ff037819 */ /* 0x000fe2000001149b */
[----:B------:R-:W-:Y:S01]  /*4c70*/  IMAD.U32 R157, RZ, RZ, UR4 ;  /* 0x00000004ff9d7e24 */ /* 0x000fe2000f8e00ff */
[----:B------:R-:W3:Y:S01]  /*4c80*/  LDS R0, [UR44+0x110] ;  /* 0x0001102cff007984 */ /* 0x000ee20008000800 */
[----:B------:R-:W-:Y:S01]  /*4c90*/  LOP3.LUT R158, R158, 0x60, RZ, 0xc0, !PT ;  /* 0x000000609e9e7812 */ /* 0x000fe200078ec0ff */
[----:B------:R-:W4:Y:S01]  /*4ca0*/  LDCU UR58, c[0x0][0x370] ;  /* 0x00006e00ff3a77ac */ /* 0x000f220008000800 */
[----:B------:R-:W-:Y:S01]  /*4cb0*/  LEA.HI.SX32 R154, R156, R3, 0x1c ;  /* 0x000000039c9a7211 */ /* 0x000fe200078fe2ff */
[----:B------:R-:W1:Y:S01]  /*4cc0*/  LDCU UR43, c[0x0][0xb0c] ;  /* 0x00016180ff2b77ac */ /* 0x000e620008000800 */
[----:B------:R-:W1:Y:S01]  /*4cd0*/  LDCU UR39, c[0x0][0xb30] ;  /* 0x00016600ff2777ac */ /* 0x000e620008000800 */
[----:B------:R-:W1:Y:S01]  /*4ce0*/  LDCU.64 UR56, c[0x0][0x888] ;  /* 0x00011100ff3877ac */ /* 0x000e620008000a00 */
[----:B------:R-:W1:Y:S01]  /*4cf0*/  LDCU.64 UR40, c[0x0][0xb28] ;  /* 0x00016500ff2877ac */ /* 0x000e620008000a00 */
[----:B------:R-:W1:Y:S01]  /*4d00*/  LDCU.64 UR60, c[0x0][0x890] ;  /* 0x00011200ff3c77ac */ /* 0x000e620008000a00 */
[----:B------:R-:W1:Y:S01]  /*4d10*/  LDCU.128 UR52, c[0x0][0xb10] ;  /* 0x00016200ff3477ac */ /* 0x000e620008000c00 */
[----:B------:R-:W1:Y:S01]  /*4d20*/  LDCU UR47, c[0x0][0x374] ;  /* 0x00006e80ff2f77ac */ /* 0x000e620008000800 */
[----:B------:R-:W-:Y:S01]  /*4d30*/  UIADD3 UR62, UPT, UPT, UR44, 0x200, URZ ;  /* 0x000002002c3e7890 */ /* 0x000fe2000fffe0ff */
[----:B-1234-:R-:W-:-:S11]  /*4d40*/  IMAD.IADD R69, R0, 0x1, R69 ;  /* 0x0000000100457824 */ /* 0x01efd600078e0245 */
.L_x_110:
[C---:B------:R-:W-:Y:S02]  /*4d50*/  LEA R3, R149.reuse, UR44, 0x3 ;  /* 0x0000002c95037c11 */ /* 0x040fe4000f8e18ff */
[----:B------:R-:W-:Y:S02]  /*4d60*/  SHF.L.U32 R0, R152, 0x1f, RZ ;  /* 0x0000001f98007819 */ /* 0x000fe400000006ff */
[----:B------:R-:W-:Y:S02]  /*4d70*/  LEA R5, R149, UR44, 0x4 ;  /* 0x0000002c95057c11 */ /* 0x000fe4000f8e20ff */
[----:B-1----:R-:W1:Y:S02]  /*4d80*/  SYNCS.PHASECHK.TRANS64.TRYWAIT P0, [R3+URZ+0x60], R0 ;  /* 0x00006000030075a7 */ /* 0x002e6400080011ff */
[----:B-1----:R-:W-:Y:S05]  /*4d90*/  @!P0 BRA `(.L_x_85) ;  /* 0x0000004000c48947 */ /* 0x002fea0003800000 */
.L_x_144:
        /* <DEDUP_REMOVED lines=11> */
[----:B------:R-:W-:Y:S01]  /*4e50*/  PLOP3.LUT P0, PT, PT, PT, UP1, 0x80, 0x8 ;  /* 0x000000000008781c */ /* 0x000fe20003f0f018 */
[----:B------:R-:W-:Y:S11]  /*4e60*/  UP2UR UR46, UPR, URZ, 0x2 ;  /* 0x00000002ff2e7883 */ /* 0x000ff60008000000 */
[----:B------:R-:W-:Y:S01]  /*4e70*/  @!UPT UIADD3 URZ, UPT, UPT, URZ, URZ, URZ ;  /* 0x000000fffffff290 */ /* 0x000fe2000fffe0ff */
[----:B-1----:R-:W-:Y:S02]  /*4e80*/  @P0 SHF.R.U32.HI R0, RZ, 0x10, R5 ;  /* 0x00000010ff000819 */ /* 0x002fe40000011605 */
        /* <DEDUP_REMOVED lines=12> */
[----:B------:R-:W2:Y:S01]  /*4f50*/  LDCU UR12, c[0x0][0xb20] ;  /* 0x00016400ff0c77ac */ /* 0x000ea20008000800 */
[----:B------:R-:W-:Y:S02]  /*4f60*/  UIMAD.WIDE.U32 UR4, UR47, UR55, URZ ;  /* 0x000000372f0472a5 */ /* 0x000fe4000f8e00ff */
[----:B------:R-:W-:Y:S02]  /*4f70*/  UIMAD.WIDE.U32 UR6, UR58, UR52, URZ ;  /* 0x000000343a0672a5 */ /* 0x000fe4000f8e00ff */
[----:B------:R-:W-:Y:S02]  /*4f80*/  UISETP.NE.AND UP0, UPT, UR54, 0x1, UPT ;  /* 0x000000013600788c */ /* 0x000fe4000bf05270 */
[----:B------:R-:W-:Y:S02]  /*4f90*/  UIMAD.WIDE.U32 UR8, UR37, UR55, URZ ;  /* 0x00000037250872a5 */ /* 0x000fe4000f8e00ff */
[----:B------:R-:W-:Y:S02]  /*4fa0*/  UIMAD.WIDE.U32 UR10, UR38, UR52, URZ ;  /* 0x00000034260a72a5 */ /* 0x000fe4000f8e00ff */
[----:B------:R-:W-:Y:S02]  /*4fb0*/  UISETP.NE.AND UP1, UPT, UR43, 0x1, UPT ;  /* 0x000000012b00788c */ /* 0x000fe4000bf25270 */
[----:B------:R-:W-:Y:S01]  /*4fc0*/  UISETP.NE.AND UP2, UPT, UR42, 0x1, UPT ;  /* 0x000000012a00788c */ /* 0x000fe2000bf45270 */
[----:B------:R-:W-:Y:S02]  /*4fd0*/  UMOV UR4, UR5 ;  /* 0x0000000500047c82 */ /* 0x000fe40008000000 */
[----:B--2---:R-:W-:Y:S03]  /*4fe0*/  USHF.R.U32.HI UR5, URZ, UR12, UR4 ;  /* 0x0000000cff057299 */ /* 0x004fe60008011604 */
[----:B------:R-:W-:Y:S02]  /*4ff0*/  UMOV UR4, UR7 ;  /* 0x0000000700047c82 */ /* 0x000fe40008000000 */
[----:B------:R-:W-:Y:S02]  /*5000*/  USHF.R.U32.HI UR7, URZ, UR53, UR4 ;  /* 0x00000035ff077299 */ /* 0x000fe40008011604 */
[----:B------:R-:W-:Y:S02]  /*5010*/  USEL UR4, UR47, UR5, !UP0 ;  /* 0x000000052f047287 */ /* 0x000fe4000c000000 */
[----:B------:R-:W-:Y:S01]  /*5020*/  USEL UR7, UR58, UR7, !UP1 ;  /* 0x000000073a077287 */ /* 0x000fe2000c800000 */
[----:B------:R-:W-:Y:S01]  /*5030*/  UMOV UR5, UR9 ;  /* 0x0000000900057c82 */ /* 0x000fe20008000000 */
[----:B------:R-:W-:Y:S02]  /*5040*/  UIMAD.WIDE.U32 UR8, UR4, UR40, URZ ;  /* 0x00000028040872a5 */ /* 0x000fe4000f8e00ff */
[----:B------:R-:W-:Y:S03]  /*5050*/  USHF.R.U32.HI UR6, URZ, UR12, UR5 ;  /* 0x0000000cff067299 */ /* 0x000fe60008011605 */
[----:B------:R-:W-:Y:S01]  /*5060*/  UMOV UR5, UR11 ;  /* 0x0000000b00057c82 */ /* 0x000fe20008000000 */
[----:B------:R-:W-:Y:S02]  /*5070*/  UIMAD.WIDE.U32 UR10, UR7, UR40, URZ ;  /* 0x00000028070a72a5 */ /* 0x000fe4000f8e00ff */
[----:B------:R-:W-:Y:S02]  /*5080*/  USHF.R.U32.HI UR12, URZ, UR53, UR5 ;  /* 0x00000035ff0c7299 */ /* 0x000fe40008011605 */
[----:B------:R-:W-:Y:S01]  /*5090*/  USEL UR6, UR37, UR6, !UP0 ;  /* 0x0000000625067287 */ /* 0x000fe2000c000000 */
[----:B------:R-:W-:Y:S02]  /*50a0*/  UMOV UR5, UR9 ;  /* 0x0000000900057c82 */ /* 0x000fe40008000000 */
[----:B------:R-:W-:Y:S01]  /*50b0*/  UMOV UR10, UR11 ;  /* 0x0000000b000a7c82 */ /* 0x000fe20008000000 */
[----:B------:R-:W-:Y:S02]  /*50c0*/  @UP2 USHF.R.U32.HI UR4, URZ, UR41, UR5 ;  /* 0x00000029ff042299 */ /* 0x000fe40008011605 */
[----:B------:R-:W-:Y:S02]  /*50d0*/  @UP2 USHF.R.U32.HI UR7, URZ, UR41, UR10 ;  /* 0x00000029ff072299 */ /* 0x000fe4000801160a */
[----:B------:R-:W-:Y:S02]  /*50e0*/  UIMAD UR4, UR42, UR4, URZ ;  /* 0x000000042a0472a4 */ /* 0x000fe4000f8e02ff */
[----:B------:R-:W-:Y:S02]  /*50f0*/  UIMAD.WIDE.U32 UR10, UR6, UR40, URZ ;  /* 0x00000028060a72a5 */ /* 0x000fe4000f8e00ff */
[----:B------:R-:W-:Y:S02]  /*5100*/  USEL UR5, UR38, UR12, !UP1 ;  /* 0x0000000c26057287 */ /* 0x000fe4000c800000 */
[----:B------:R-:W-:Y:S02]  /*5110*/  UIMAD UR8, UR42, UR7, URZ ;  /* 0x000000072a0872a4 */ /* 0x000fe4000f8e02ff */
[----:B------:R-:W-:Y:S03]  /*5120*/  UISETP.GE.AND UP0, UPT, UR6, UR4, UPT ;  /* 0x000000040600728c */ /* 0x000fe6000bf06270 */
[----:B------:R-:W-:Y:S01]  /*5130*/  UMOV UR4, UR11 ;  /* 0x0000000b00047c82 */ /* 0x000fe20008000000 */
[----:B------:R-:W-:Y:S02]  /*5140*/  UISETP.GE.OR UP0, UPT, UR5, UR8, UP0 ;  /* 0x000000080500728c */ /* 0x000fe40008706670 */
[----:B------:R-:W-:Y:S02]  /*5150*/  USHF.R.U32.HI UR4, URZ, UR41, UR4 ;  /* 0x00000029ff047299 */ /* 0x000fe40008011604 */
[----:B------:R-:W-:Y:S02]  /*5160*/  UIMAD.WIDE.U32 UR8, UR5, UR40, URZ ;  /* 0x00000028050872a5 */ /* 0x000fe4000f8e00ff */
[----:B------:R-:W-:Y:S02]  /*5170*/  USEL UR11, UR6, UR4, !UP2 ;  /* 0x00000004060b7287 */ /* 0x000fe4000d000000 */
[----:B------:R-:W-:Y:S02]  /*5180*/  UIADD3 UR8, UPT, UPT, -UR5, URZ, URZ ;  /* 0x000000ff05087290 */ /* 0x000fe4000fffe1ff */
[----:B------:R-:W-:Y:S01]  /*5190*/  UIADD3 UR10, UPT, UPT, -UR11, URZ, URZ ;  /* 0x000000ff0b0a7290 */ /* 0x000fe2000fffe1ff */
[----:B------:R-:W-:Y:S01]  /*51a0*/  @!UP0 UMOV UR4, UR9 ;  /* 0x0000000900048c82 */ /* 0x000fe20008000000 */
[----:B------:R-:W-:Y:S02]  /*51b0*/  UIADD3 UR9, UPT, UPT, -UR6, URZ, URZ ;  /* 0x000000ff06097290 */ /* 0x000fe4000fffe1ff */
[----:B------:R-:W-:Y:S02]  /*51c0*/  @!UP0 USHF.R.U32.HI UR4, URZ, UR41, UR4 ;  /* 0x00000029ff048299 */ /* 0x000fe40008011604 */
[----:B------:R-:W-:Y:S02]  /*51d0*/  UIMAD UR10, UR42, UR10, UR6 ;  /* 0x0000000a2a0a72a4 */ /* 0x000fe4000f8e0206 */
[----:B------:R-:W-:Y:S04]  /*51e0*/  @!UP0 USEL UR4, UR5, UR4, !UP2 ;  /* 0x0000000405048287 */ /* 0x000fe8000d000000 */
[----:B------:R-:W-:Y:S02]  /*51f0*/  @!UP0 UIMAD UR10, UR7, UR10, UR4 ;  /* 0x0000000a070a82a4 */ /* 0x000fe4000f8e0204 */
[----:B------:R-:W-:Y:S02]  /*5200*/  @!UP0 UIADD3 UR11, UPT, UPT, UR11, -UR4, URZ ;  /* 0x800000040b0b8290 */ /* 0x000fe4000fffe0ff */
[----:B------:R-:W-:Y:S02]  /*5210*/  UIMAD UR7, UR43, UR8, UR38 ;  /* 0x000000082b0772a4 */ /* 0x000fe4000f8e0226 */
[----:B------:R-:W-:Y:S02]  /*5220*/  @!UP0 UIMAD UR6, UR11, UR42, UR5 ;  /* 0x0000002a0b0682a4 */ /* 0x000fe4000f8e0205 */
[----:B------:R-:W-:Y:S01]  /*5230*/  UIMAD UR4, UR54, UR9, UR37 ;  /* 0x00000009360472a4 */ /* 0x000fe2000f8e0225 */
[----:B------:R-:W-:Y:S02]  /*5240*/  @!UP0 UMOV UR5, UR10 ;  /* 0x0000000a00058c82 */ /* 0x000fe40008000000 */
[----:B------:R-:W-:Y:S02]  /*5250*/  UIMAD UR38, UR5, UR43, UR7 ;  /* 0x0000002b052672a4 */ /* 0x000fe4000f8e0207 */
[----:B------:R-:W-:Y:S11]  /*5260*/  UIMAD UR37, UR6, UR54, UR4 ;  /* 0x00000036062572a4 */ /* 0x000ff6000f8e0204 */
[----:B------:R-:W-:Y:S01]  /*5270*/  @!UPT UIADD3 URZ, UPT, UPT, URZ, URZ, URZ ;  /* 0x000000fffffff290 */ /* 0x000fe2000fffe0ff */
.L_x_86:
[----:B------:R-:W-:Y:S01]  /*5280*/  UISETP.NE.AND UP0, UPT, UR39, 0x1, UPT ;  /* 0x000000012700788c */ /* 0x000fe2000bf05270 */
[----:B------:R-:W-:Y:S01]  /*5290*/  IADD3 R149, PT, PT, R149, 0x1, RZ ;  /* 0x0000000195957810 */ /* 0x000fe20007ffe0ff */
[----:B------:R-:W-:Y:S02]  /*52a0*/  USHF.L.U32 UR50, UR16, 0x7, URZ ;  /* 0x0000000710327899 */ /* 0x000fe400080006ff */
[----:B------:R-:W-:Y:S07]  /*52b0*/  USHF.L.U32 UR49, UR20, 0x7, URZ ;  /* 0x0000000714317899 */ /* 0x000fee00080006ff */
[----:B------:R-:W2:Y:S01]  /*52c0*/  @!UP0 LDCU.128 UR12, c[0x0][0xb10] ;  /* 0x00016200ff0c87ac */ /* 0x000ea20008000c00 */
[----:B------:R-:W3:Y:S01]  /*52d0*/  @!UP0 LDCU UR5, c[0x0][0xb0c] ;  /* 0x00016180ff0587ac */ /* 0x000ee20008000800 */
[----:B------:R-:W4:Y:S01]  /*52e0*/  @!UP0 LDCU UR10, c[0x0][0xb20] ;  /* 0x00016400ff0a87ac */ /* 0x000f220008000800 */
[----:B--2---:R-:W-:Y:S02]  /*52f0*/  UIMAD.WIDE.U32 UR8, UR38, UR12, URZ ;  /* 0x0000000c260872a5 */ /* 0x004fe4000f8e00ff */
[----:B------:R-:W-:Y:S02]  /*5300*/  UIMAD.WIDE.U32 UR6, UR37, UR15, URZ ;  /* 0x0000000f250672a5 */ /* 0x000fe4000f8e00ff */
[----:B------:R-:W-:Y:S03]  /*5310*/  @!UP0 UISETP.NE.AND UP1, UPT, UR14, 0x1, UPT ;  /* 0x000000010e00888c */ /* 0x000fe6000bf25270 */
[----:B------:R-:W-:Y:S01]  /*5320*/  @!UP0 UMOV UR4, UR9 ;  /* 0x0000000900048c82 */ /* 0x000fe20008000000 */
[----:B---3--:R-:W-:Y:S02]  /*5330*/  @!UP0 UISETP.NE.AND UP2, UPT, UR5, 0x1, UPT ;  /* 0x000000010500888c */ /* 0x008fe4000bf45270 */
[----:B------:R-:W-:Y:S01]  /*5340*/  @!UP0 USHF.R.U32.HI UR4, URZ, UR13, UR4 ;  /* 0x0000000dff048299 */ /* 0x000fe20008011604 */
[----:B------:R-:W-:Y:S02]  /*5350*/  @!UP0 UMOV UR6, UR7 ;  /* 0x0000000700068c82 */ /* 0x000fe40008000000 */
[----:B----4-:R-:W-:Y:S02]  /*5360*/  @!UP0 USHF.R.U32.HI UR6, URZ, UR10, UR6 ;  /* 0x0000000aff068299 */ /* 0x010fe40008011606 */
[----:B------:R-:W-:Y:S02]  /*5370*/  @!UP0 USEL UR7, UR38, UR4, !UP2 ;  /* 0x0000000426078287 */ /* 0x000fe4000d000000 */
[----:B------:R-:W-:Y:S04]  /*5380*/  @!UP0 USEL UR6, UR37, UR6, !UP1 ;  /* 0x0000000625068287 */ /* 0x000fe8000c800000 */
[----:B------:R-:W-:Y:S02]  /*5390*/  @!UP0 UIADD3 UR4, UPT, UPT, -UR7, UR6, URZ ;  /* 0x0000000607048290 */ /* 0x000fe4000fffe1ff */
[----:B------:R-:W-:Y:S02]  /*53a0*/  @!UP0 UIADD3 UR6, UPT, UPT, UR7, -UR6, URZ ;  /* 0x8000000607068290 */ /* 0x000fe4000fffe0ff */
[----:B------:R-:W-:Y:S02]  /*53b0*/  @!UP0 UIMAD UR38, UR4, UR5, UR38 ;  /* 0x00000005042682a4 */ /* 0x000fe4000f8e0226 */
[----:B------:R-:W-:Y:S02]  /*53c0*/  @!UP0 UIMAD UR37, UR6, UR14, UR37 ;  /* 0x0000000e062582a4 */ /* 0x000fe4000f8e0225 */
[----:B------:R-:W-:Y:S09]  /*53d0*/  ULOP3.LUT UP0, URZ, UR62, 0x1b0, URZ, 0xc0, !UPT ;  /* 0x000001b03eff7892 */ /* 0x000ff2000f80c0ff */
[----:B------:R-:W-:Y:S05]  /*53e0*/  BRA.U !UP0, `(.L_x_87) ;  /* 0x0000000108407547 */ /* 0x000fea000b800000 */
[----:B------:R-:W2:Y:S01]  /*53f0*/  LDCU.64 UR8, c[0x4][0x80] ;  /* 0x01001000ff0877ac */ /* 0x000ea20008000a00 */
[----:B------:R-:W-:Y:S01]  /*5400*/  MOV R3, 0x0 ;  /* 0x0000000000037802 */ /* 0x000fe20000000f00 */
[----:B------:R-:W-:Y:S02]  /*5410*/  HFMA2 R12, -RZ, RZ, 0, 5.9604644775390625e-08 ;  /* 0x00000001ff0c7431 */ /* 0x000fe400000001ff */
[----:B------:R-:W-:Y:S02]  /*5420*/  IMAD.MOV.U32 R8, RZ, RZ, 0x70 ;  /* 0x00000070ff087424 */ /* 0x000fe400078e00ff */
[----:B------:R-:W-:Y:S01]  /*5430*/  IMAD.MOV.U32 R13, RZ, RZ, RZ ;  /* 0x000000ffff0d7224 */ /* 0x000fe200078e00ff */
[----:B------:R-:W3:Y:S01]  /*5440*/  LDCU.64 UR6, c[0x4][0x88] ;  /* 0x01001100ff0677ac */ /* 0x000ee20008000a00 */
[----:B------:R-:W4:Y:S01]  /*5450*/  LDC.64 R2, c[0x4][R3] ;  /* 0x0100000003027b82 */ /* 0x000f220000000a00 */
[----:B------:R-:W1:Y:S01]  /*5460*/  LDCU.64 UR4, c[0x4][0x8] ;  /* 0x01000100ff0477ac */ /* 0x000e620008000a00 */
[----:B--2---:R-:W-:Y:S01]  /*5470*/  MOV R5, UR9 ;  /* 0x0000000900057c02 */ /* 0x004fe20008000f00 */
[----:B------:R-:W-:Y:S01]  /*5480*/  IMAD.U32 R4, RZ, RZ, UR8 ;  /* 0x00000008ff047e24 */ /* 0x000fe2000f8e00ff */
[----:B---3--:R-:W-:Y:S01]  /*5490*/  MOV R7, UR7 ;  /* 0x0000000700077c02 */ /* 0x008fe20008000f00 */
[----:B------:R-:W-:Y:S01]  /*54a0*/  IMAD.U32 R6, RZ, RZ, UR6 ;  /* 0x00000006ff067e24 */ /* 0x000fe2000f8e00ff */
[----:B-1----:R-:W-:Y:S01]  /*54b0*/  MOV R11, UR5 ;  /* 0x00000005000b7c02 */ /* 0x002fe20008000f00 */
[----:B------:R-:W-:Y:S02]  /*54c0*/  IMAD.U32 R10, RZ, RZ, UR4 ;  /* 0x00000004ff0a7e24 */ /* 0x000fe4000f8e00ff */
[----:B------:R-:W-:Y:S07]  /*54d0*/  LEPC R20, `(.L_x_87) ;  /* 0x000000001014794e */ /* 0x000fee0000000000 */
[----:B----45:R-:W-:Y:S05]  /*54e0*/  CALL.ABS.NOINC R2 ;  /* 0x0000000002007343 */ /* 0x030fea0003c00000 */
.L_x_87:
[----:B------:R-:W-:Y:S01]  /*54f0*/  LOP3.LUT P0, RZ, R157, 0x1b0, RZ, 0xc0, !PT ;  /* 0x000001b09dff7812 */ /* 0x000fe2000780c0ff */
[----:B------:R-:W-:Y:S11]  /*5500*/  BSSY.RECONVERGENT B6, `(.L_x_88) ;  /* 0x0000013000067945 */ /* 0x000ff60003800200 */
[----:B------:R-:W-:Y:S01]  /*5510*/  @!UPT UIADD3 URZ, UPT, UPT, URZ, URZ, URZ ;  /* 0x000000fffffff290 */ /* 0x000fe2000fffe0ff */
[----:B------:R-:W-:Y:S05]  /*5520*/  @!P0 BRA `(.L_x_89) ;  /* 0x0000000000408947 */ /* 0x000fea0003800000 */
        /* <DEDUP_REMOVED lines=16> */
.L_x_89:
[----:B------:R-:W-:Y:S05]  /*5630*/  BSYNC.RECONVERGENT B6 ;  /* 0x0000000000067941 */ /* 0x000fea0003800200 */
.L_x_88:
[----:B------:R-:W-:Y:S01]  /*5640*/  R2UR UR4, R148 ;  /* 0x00000000940472ca */ /* 0x000fe200000e0000 */
[----:B------:R-:W-:Y:S01]  /*5650*/  UISETP.NE.U32.AND UP0, UPT, UR60, URZ, UPT ;  /* 0x000000ff3c00728c */ /* 0x000fe2000bf05070 */
[----:B------:R-:W-:Y:S02]  /*5660*/  ISETP.NE.U32.AND P4, PT, R138, RZ, PT ;  /* 0x000000ff8a00720c */ /* 0x000fe40003f85070 */
[----:B------:R-:W-:Y:S01]  /*5670*/  ISETP.NE.U32.AND P2, PT, RZ, UR56, PT ;  /* 0x00000038ff007c0c */ /* 0x000fe2000bf45070 */
[----:B------:R-:W-:Y:S01]  /*5680*/  UISETP.NE.AND.EX UP1, UPT, UR61, URZ, UPT, UP0 ;  /* 0x000000ff3d00728c */ /* 0x000fe2000bf25300 */
[----:B------:R-:W-:Y:S01]  /*5690*/  ISETP.NE.AND.EX P4, PT, R139, RZ, PT, P4 ;  /* 0x000000ff8b00720c */ /* 0x000fe20003f85340 */
[----:B------:R-:W-:Y:S01]  /*56a0*/  UPLOP3.LUT UP0, UPT, UPT, UPT, UPT, 0x40, 0x4 ;  /* 0x000000000004789c */ /* 0x000fe20003f0e870 */
[----:B------:R-:W-:Y:S05]  /*56b0*/  ISETP.NE.AND.EX P2, PT, RZ, UR57, PT, P2 ;  /* 0x00000039ff007c0c */ /* 0x000fea000bf45320 */
[----:B------:R-:W-:Y:S06]  /*56c0*/  UISETP.NE.AND UP2, UPT, UR4, URZ, UPT ;  /* 0x000000ff0400728c */ /* 0x000fec000bf45270 */
[----:B------:R-:W-:Y:S05]  /*56d0*/  PLOP3.LUT P1, PT, PT, PT, UP2, 0x80, 0x8 ;  /* 0x000000000008781c */ /* 0x000fea0003f2f028 */
[----:B------:R-:W-:Y:S06]  /*56e0*/  @UP2 UPLOP3.LUT UP0, UPT, UPT, UPT, UP1, 0x80, 0x8 ;  /* 0x000000000008289c */ /* 0x000fec0003f0f010 */
[----:B------:R-:W-:Y:S01]  /*56f0*/  PLOP3.LUT P0, PT, PT, PT, UP0, 0x80, 0x8 ;  /* 0x000000000008781c */ /* 0x000fe20003f0f008 */
[----:B------:R-:W-:Y:S01]  /*5700*/  @!UPT UIADD3 URZ, UPT, UPT, URZ, URZ, URZ ;  /* 0x000000fffffff290 */ /* 0x000fe2000fffe0ff */
[----:B------:R-:W-:Y:S11]  /*5710*/  BRA.U !UP1, `(.L_x_90) ;  /* 0x00000001093c7547 */ /* 0x000ff6000b800000 */
[----:B------:R-:W-:Y:S01]  /*5720*/  UISETP.NE.U32.AND UP0, UPT, UR56, URZ, UPT ;  /* 0x000000ff3800728c */ /* 0x000fe2000bf05070 */
[----:B-1----:R-:W-:Y:S01]  /*5730*/  HFMA2 R0, -RZ, RZ, 0, 5.9604644775390625e-08 ;  /* 0x00000001ff007431 */ /* 0x002fe200000001ff */
[----:B------:R-:W1:Y:S01]  /*5740*/  LDCU.64 UR8, c[0x0][0x358] ;  /* 0x00006b00ff0877ac */ /* 0x000e620008000a00 */
[----:B------:R-:W-:Y:S01]  /*5750*/  IMAD.MOV.U32 R145, RZ, RZ, 0x1 ;  /* 0x00000001ff917424 */ /* 0x000fe200078e00ff */
[----:B------:R-:W-:Y:S06]  /*5760*/  UISETP.NE.AND.EX UP0, UPT, UR57, URZ, UPT, UP0 ;  /* 0x000000ff3900728c */ /* 0x000fec000bf05300 */
[----:B------:R-:W-:Y:S05]  /*5770*/  PLOP3.LUT P3, PT, PT, PT, UP0, 0x80, 0x8 ;  /* 0x000000000008781c */ /* 0x000fea0003f6f008 */
[----:B------:R-:W2:Y:S01]  /*5780*/  @UP0 LDCU.64 UR4, c[0x0][0x888] ;  /* 0x00011100ff0407ac */ /* 0x000ea20008000a00 */
[----:B------:R-:W-:Y:S07]  /*5790*/  @UP0 UIMAD UR6, UR36, UR60, URZ ;  /* 0x0000003c240602a4 */ /* 0x000fee000f8e02ff */
[----:B------:R-:W-:Y:S01]  /*57a0*/  @!P3 PRMT R145, R0, 0x7610, R145 ;  /* 0x000076100091b816 */ /* 0x000fe20000000091 */
[----:B--2---:R-:W-:Y:S06]  /*57b0*/  @UP0 UIMAD.WIDE UR4, UR6, 0x4, UR4 ;  /* 0x00000004060408a5 */ /* 0x004fec000f8e0204 */
[----:B------:R-:W-:Y:S01]  /*57c0*/  IMAD.U32 R2, RZ, RZ, UR4 ;  /* 0x00000004ff027e24 */ /* 0x000fe2000f8e00ff */
[----:B------:R-:W-:Y:S04]  /*57d0*/  MOV R3, UR5 ;  /* 0x0000000500037c02 */ /* 0x000fe80008000f00 */
[----:B------:R-:W2:Y:S01]  /*57e0*/  @!UP0 LDCU UR4, c[0x0][0x880] ;  /* 0x00011000ff0487ac */ /* 0x000ea20008000800 */
[----:B-1---5:R3:W5:Y:S02]  /*57f0*/  @P3 LDG.E R72, desc[UR8][R2.64] ;  /* 0x0000000802483981 */ /* 0x022764000c1e1900 */
[----:B--23--:R-:W-:Y:S02]  /*5800*/  @!P3 IMAD.U32 R72, RZ, RZ, UR4 ;  /* 0x00000004ff48be24 */ /* 0x00cfe4000f8e00ff */
.L_x_90:
[----:B------:R-:W-:Y:S05]  /*5810*/  @!P4 BRA `(.L_x_91) ;  /* 0x000000000024c947 */ /* 0x000fea0003800000 */
[----:B------:R-:W-:Y:S01]  /*5820*/  ISETP.NE.U32.AND P3, PT, R136, RZ, PT ;  /* 0x000000ff8800720c */ /* 0x000fe20003f65070 */
[----:B------:R-:W2:Y:S03]  /*5830*/  LDCU.64 UR4, c[0x0][0x358] ;  /* 0x00006b00ff0477ac */ /* 0x000ea60008000a00 */
[----:B------:R-:W-:Y:S11]  /*5840*/  ISETP.NE.AND.EX P3, PT, R137, RZ, PT, P3 ;  /* 0x000000ff8900720c */ /* 0x000ff60003f65330 */
[----:B------:R-:W-:Y:S02]  /*5850*/  @!UPT UIADD3 URZ, UPT, UPT, URZ, URZ, URZ ;  /* 0x000000fffffff290 */ /* 0x000fe4000fffe0ff */
[----:B------:R-:W3:Y:S01]  /*5860*/  @P3 LDC.64 R2, c[0x0][0x8a8] ;  /* 0x00022a00ff023b82 */ /* 0x000ee20000000a00 */
[----:B-1----:R-:W-:Y:S04]  /*5870*/  @P3 IMAD R0, R138, UR36, RZ ;  /* 0x000000248a003c24 */ /* 0x002fe8000f8e02ff */
[----:B---3--:R-:W-:Y:S05]  /*5880*/  @P3 IMAD.WIDE R2, R0, 0x4, R2 ;  /* 0x0000000400023825 */ /* 0x008fea00078e0202 */
[----:B--2--5:R2:W5:Y:S02]  /*5890*/  @P3 LDG.E R70, desc[UR4][R2.64] ;  /* 0x0000000402463981 */ /* 0x024564000c1e1900 */
[----:B--2---:R-:W3:Y:S02]  /*58a0*/  @!P3 LDC R70, c[0x0][0x8a0] ;  /* 0x00022800ff46bb82 */ /* 0x004ee40000000800 */
.L_x_91:
[----:B-----5:R-:W-:Y:S01]  /*58b0*/  ISETP.NE.AND P4, PT, R72, RZ, PT ;  /* 0x000000ff4800720c */ /* 0x020fe20003f85270 */
[----:B------:R-:W-:Y:S01]  /*58c0*/  BSSY B1, `(.L_x_92) ;  /* 0x0000048000017945 */ /* 0x000fe20003800000 */
[----:B------:R-:W-:Y:S01]  /*58d0*/  SEL R7, RZ, 0xffffffff, P2 ;  /* 0xffffffffff077807 */ /* 0x000fe20001000000 */
[----:B------:R-:W-:Y:S01]  /*58e0*/  IMAD.MOV.U32 R79, RZ, RZ, 0x1 ;  /* 0x00000001ff4f7424 */ /* 0x000fe200078e00ff */
[----:B------:R-:W-:Y:S01]  /*58f0*/  LOP3.LUT P3, RZ, R145, 0xff, RZ, 0xc0, !PT ;  /* 0x000000ff91ff7812 */ /* 0x000fe2000786c0ff */
[C---:B------:R-:W-:Y:S01]  /*5900*/  IMAD R71, R68.reuse, 0x80, R69 ;  /* 0x0000008044477824 */ /* 0x040fe200078e0245 */
[----:B-1----:R-:W-:Y:S02]  /*5910*/  @P1 SEL R0, RZ, 0xffffffff, P4 ;  /* 0xffffffffff001807 */ /* 0x002fe40002000000 */
[----:B------:R-:W-:Y:S02]  /*5920*/  CS2R R90, SRZ ;  /* 0x00000000005a7805 */ /* 0x000fe4000001ff00 */
[----:B------:R-:W-:Y:S02]  /*5930*/  LEA R3, R151, UR44, 0x3 ;  /* 0x0000002c97037c11 */ /* 0x000fe4000f8e18ff */
[----:B------:R-:W-:Y:S02]  /*5940*/  CS2R R88, SRZ ;  /* 0x0000000000587805 */ /* 0x000fe4000001ff00 */
[----:B------:R-:W-:Y:S02]  /*5950*/  @P0 SEL R0, R7, R0, !P3 ;  /* 0x0000000007000207 */ /* 0x000fe40005800000 */
[----:B------:R-:W-:Y:S02]  /*5960*/  CS2R R86, SRZ ;  /* 0x0000000000567805 */ /* 0x000fe4000001ff00 */
[----:B------:R-:W-:Y:S02]  /*5970*/  LEA R78, R68, UR44, 0x3 ;  /* 0x0000002c444e7c11 */ /* 0x000fe4000f8e18ff */
[----:B------:R-:W-:Y:S02]  /*5980*/  CS2R R84, SRZ ;  /* 0x0000000000547805 */ /* 0x000fe4000001ff00 */
[----:B------:R-:W-:Y:S02]  /*5990*/  @P1 LOP3.LUT R0, R0, 0x1, RZ, 0xc0, !PT ;  /* 0x0000000100001812 */ /* 0x000fe400078ec0ff */
[----:B------:R-:W-:Y:S02]  /*59a0*/  CS2R R82, SRZ ;  /* 0x0000000000527805 */ /* 0x000fe4000001ff00 */
[----:B------:R-:W-:Y:S02]  /*59b0*/  SHF.L.U32 R5, R153, 0x1f, RZ ;  /* 0x0000001f99057819 */ /* 0x000fe400000006ff */
[----:B------:R-:W-:Y:S02]  /*59c0*/  CS2R R80, SRZ ;  /* 0x0000000000507805 */ /* 0x000fe4000001ff00 */
[----:B------:R-:W-:Y:S02]  /*59d0*/  ISETP.NE.U32.OR P6, PT, R0, 0x1, !P1 ;  /* 0x000000010000780c */ /* 0x000fe40004fc5470 */
[----:B------:R-:W-:Y:S02]  /*59e0*/  CS2R R94, SRZ ;  /* 0x00000000005e7805 */ /* 0x000fe4000001ff00 */
[----:B------:R-:W-:Y:S02]  /*59f0*/  PLOP3.LUT P2, PT, PT, PT, UP1, 0x80, 0x8 ;  /* 0x000000000008781c */ /* 0x000fe40003f4f018 */
[----:B------:R-:W-:Y:S02]  /*5a00*/  CS2R R92, SRZ ;  /* 0x00000000005c7805 */ /* 0x000fe4000001ff00 */
[----:B------:R-:W-:Y:S02]  /*5a10*/  SEL R0, RZ, 0xffffffff, P4 ;  /* 0xffffffffff007807 */ /* 0x000fe40002000000 */
[----:B------:R-:W-:Y:S03]  /*5a20*/  P2R R96, PR, RZ, 0x40 ;  /* 0x00000040ff607803 */ /* 0x000fe60000000000 */
[----:B------:R-:W-:Y:S04]  /*5a30*/  @P6 SHF.L.U32 R2, R150, 0x1f, RZ ;  /* 0x0000001f96026819 */ /* 0x000fe800000006ff */
[----:B------:R-:W-:Y:S01]  /*5a40*/  @P2 SEL R0, R7, R0, !P3 ;  /* 0x0000000007002207 */ /* 0x000fe20005800000 */
[----:B------:R-:W1:Y:S03]  /*5a50*/  @P6 SYNCS.PHASECHK.TRANS64.TRYWAIT P1, [R3+URZ+0x30], R2 ;  /* 0x00003002030065a7 */ /* 0x000e6600080211ff */
[----:B------:R-:W-:Y:S04]  /*5a60*/  LOP3.LUT R0, R0, 0x1, RZ, 0xc0, !PT ;  /* 0x0000000100007812 */ /* 0x000fe800078ec0ff */
[----:B------:R-:W-:Y:S04]  /*5a70*/  ISETP.NE.U32.AND P5, PT, R0, 0x1, PT ;  /* 0x000000010000780c */ /* 0x000fe80003fa5070 */
[----:B------:R-:W-:Y:S01]  /*5a80*/  P2R R108, PR, RZ, 0x20 ;  /* 0x00000020ff6c7803 */ /* 0x000fe20000000000 */
[----:B------:R2:W4:Y:S01]  /*5a90*/  SYNCS.PHASECHK.TRANS64.TRYWAIT P0, [R78+URZ+0x80], R5 ;  /* 0x000080054e0075a7 */ /* 0x00052200080011ff */
[----:B-1----:R-:W-:Y:S01]  /*5aa0*/  @P6 SEL R79, RZ, 0x1, !P1 ;  /* 0x00000001ff4f6807 */ /* 0x002fe20004800000 */
[----:B--2---:R-:W-:Y:S06]  /*5ab0*/  @!P6 BRA `(.L_x_93) ;  /* 0x0000000000a0e947 */ /* 0x004fec0003800000 */
[----:B------:R-:W-:Y:S01]  /*5ac0*/  @P5 IMAD R7, R151, 0x2000, R144 ;  /* 0x0000200097075824 */ /* 0x000fe200078e0290 */
[----:B------:R-:W-:Y:S01]  /*5ad0*/  ISETP.NE.AND P1, PT, R79, RZ, PT ;  /* 0x000000ff4f00720c */ /* 0x000fe20003f25270 */
[----:B------:R-:W-:Y:S01]  /*5ae0*/  BSSY B0, `(.L_x_94) ;  /* 0x0000011000007945 */ /* 0x000fe20003800000 */
[----:B------:R-:W-:Y:S01]  /*5af0*/  CS2R R94, SRZ ;  /* 0x00000000005e7805 */ /* 0x000fe2000001ff00 */
[----:B------:R-:W-:Y:S01]  /*5b00*/  @P5 VIADD R9, R7, UR44 ;  /* 0x0000002c07095c36 */ /* 0x000fe20008000000 */
[----:B------:R-:W-:Y:S02]  /*5b10*/  CS2R R92, SRZ ;  /* 0x00000000005c7805 */ /* 0x000fe4000001ff00 */
[----:B------:R-:W-:Y:S02]  /*5b20*/  CS2R R82, SRZ ;  /* 0x0000000000527805 */ /* 0x000fe4000001ff00 */
[----:B------:R-:W-:Y:S01]  /*5b30*/  CS2R R80, SRZ ;  /* 0x0000000000507805 */ /* 0x000fe2000001ff00 */
[--C-:B------:R-:W-:Y:S01]  /*5b40*/  @P5 IMAD.IADD R6, R156, 0x1, R9.reuse ;  /* 0x000000019c065824 */ /* 0x100fe200078e0209 */
[----:B------:R-:W-:Y:S01]  /*5b50*/  CS2R R86, SRZ ;  /* 0x0000000000567805 */ /* 0x000fe2000001ff00 */
[--C-:B------:R-:W-:Y:S01]  /*5b60*/  @P5 IMAD.IADD R4, R155, 0x1, R9.reuse ;  /* 0x000000019b045824 */ /* 0x100fe200078e0209 */
[----:B------:R-:W-:Y:S01]  /*5b70*/  CS2R R84, SRZ ;  /* 0x0000000000547805 */ /* 0x000fe2000001ff00 */
[----:B------:R-:W-:Y:S01]  /*5b80*/  @P5 IMAD R2, R154, 0x10, R9 ;  /* 0x000000109a025824 */ /* 0x000fe200078e0209 */
[----:B------:R-:W-:Y:S02]  /*5b90*/  CS2R R90, SRZ ;  /* 0x00000000005a7805 */ /* 0x000fe4000001ff00 */
[----:B------:R-:W-:Y:S01]  /*5ba0*/  CS2R R88, SRZ ;  /* 0x0000000000587805 */ /* 0x000fe2000001ff00 */
[----:B------:R-:W-:Y:S06]  /*5bb0*/  @P1 BRA `(.L_x_95) ;  /* 0x00000000000c1947 */ /* 0x000fec0003800000 */
[----:B------:R-:W-:Y:S04]  /*5bc0*/  SHF.L.U32 R0, R150, 0x1f, RZ ;  /* 0x0000001f96007819 */ /* 0x000fe800000006ff */
[----:B------:R-:W1:Y:S02]  /*5bd0*/  SYNCS.PHASECHK.TRANS64.TRYWAIT P1, [R3+URZ+0x30], R0 ;  /* 0x00003000030075a7 */ /* 0x000e6400080211ff */
[----:B-1----:R-:W-:Y:S05]  /*5be0*/  @!P1 BRA `(.L_x_96) ;  /* 0x0000003400449947 */ /* 0x002fea0003800000 */
.L_x_95:
[----:B------:R-:W-:Y:S05]  /*5bf0*/  BSYNC B0 ;  /* 0x0000000000007941 */ /* 0x000fea0003800000 */
.L_x_94:
[----:B------:R-:W-:Y:S01]  /*5c00*/  ISETP.NE.AND P1, PT, R108, RZ, PT ;  /* 0x000000ff6c00720c */ /* 0x000fe20003f25270 */
[----:B-1----:R-:W-:Y:S02]  /*5c10*/  VIADD R3, R3, 0x40 ;  /* 0x0000004003037836 */ /* 0x002fe40000000000 */
[----:B------:R-:W-:Y:S02]  /*5c20*/  IMAD.U32 R0, RZ, RZ, UR45 ;  /* 0x0000002dff007e24 */ /* 0x000fe4000f8e00ff */
[----:B------:R-:W-:Y:S03]  /*5c30*/  VIADD R151, R151, 0x1 ;  /* 0x0000000197977836 */ /* 0x000fe60000000000 */
[----:B------:R-:W-:Y:S05]  /*5c40*/  PRMT R0, R0, 0x654, R3 ;  /* 0x0000065400007816 */ /* 0x000fea0000000003 */
[----:B------:R1:W2:Y:S04]  /*5c50*/  @P1 LDS.128 R92, [R7+UR44+0x200] ;  /* 0x0002002c075c1984 */ /* 0x0002a80008000c00 */
[----:B------:R1:W1:Y:S04]  /*5c60*/  @P1 LDS.128 R80, [R6+0x200] ;  /* 0x0002000006501984 */ /* 0x0002680000000c00 */
[----:B------:R1:W1:Y:S04]  /*5c70*/  @P1 LDS.128 R84, [R4+0x200] ;  /* 0x0002000004541984 */ /* 0x0002680000000c00 */
[----:B------:R1:W1:Y:S01]  /*5c80*/  @P1 LDS.128 R88, [R2+0x200] ;  /* 0x0002000002581984 */ /* 0x0002620000000c00 */
[C---:B------:R-:W-:Y:S01]  /*5c90*/  ISETP.NE.AND P1, PT, R151.reuse, 0x2, PT ;  /* 0x000000029700780c */ /* 0x040fe20003f25270 */
[----:B------:R-:W-:Y:S01]  /*5ca0*/  @!PT LDS RZ, [RZ] ;  /* 0x00000000fffff984 */ /* 0x000fe20000000800 */
[----:B------:R-:W-:Y:S01]  /*5cb0*/  @!PT LDS RZ, [RZ] ;  /* 0x00000000fffff984 */ /* 0x000fe20000000800 */
[----:B------:R-:W-:Y:S01]  /*5cc0*/  @!PT LDS RZ, [RZ] ;  /* 0x00000000fffff984 */ /* 0x000fe20000000800 */
[----:B------:R-:W-:Y:S01]  /*5cd0*/  @!PT LDS RZ, [RZ] ;  /* 0x00000000fffff984 */ /* 0x000fe20000000800 */
[----:B------:R5:W-:Y:S06]  /*5ce0*/  MEMBAR.ALL.CTA ;  /* 0x0000000000007992 */ /* 0x000bec0000008000 */
[----:B-----5:R-:W5:Y:S01]  /*5cf0*/  FENCE.VIEW.ASYNC.S ;  /* 0x00000000000073c6 */ /* 0x020f620000000000 */
[----:B------:R-:W-:Y:S02]  /*5d00*/  SEL R3, RZ, 0x1, P1 ;  /* 0x00000001ff037807 */ /* 0x000fe40000800000 */
[----:B------:R-:W-:Y:S02]  /*5d10*/  SEL R151, R151, RZ, P1 ;  /* 0x000000ff97977207 */ /* 0x000fe40000800000 */
[----:B------:R-:W-:Y:S01]  /*5d20*/  LOP3.LUT R150, R150, R3, RZ, 0x3c, !PT ;  /* 0x0000000396967212 */ /* 0x000fe200078e3cff */
[----:B-----5:R1:W-:Y:S06]  /*5d30*/  SYNCS.ARRIVE.TRANS64.RED.A1T0 RZ, [R0+URZ], RZ ;  /* 0x000000ff00ff79a7 */ /* 0x0203ec00081004ff */
.L_x_93:
[----:B------:R-:W-:Y:S05]  /*5d40*/  BSYNC B1 ;  /* 0x0000000000017941 */ /* 0x000fea0003800000 */
.L_x_92:
[----:B------:R-:W-:Y:S04]  /*5d50*/  SHF.R.U32.HI R3, RZ, 0x15, R71 ;  /* 0x00000015ff037819 */ /* 0x000fe80000011647 */
[----:B------:R-:W-:Y:S01]  /*5d60*/  LOP3.LUT P1, RZ, R3, 0x3, R146, 0x48, !PT ;  /* 0x0000000303ff7812 */ /* 0x000fe20007824892 */
[----:B------:R-:W-:Y:S01]  /*5d70*/  @!UPT UIADD3 URZ, UPT, UPT, URZ, URZ, URZ ;  /* 0x000000fffffff290 */ /* 0x000fe2000fffe0ff */
[----:B----4-:R-:W-:Y:S11]  /*5d80*/  @P0 BRA `(.L_x_97) ;  /* 0x0000000000080947 */ /* 0x010ff60003800000 */
[----:B------:R-:W4:Y:S02]  /*5d90*/  SYNCS.PHASECHK.TRANS64.TRYWAIT P0, [R78+URZ+0x80], R5 ;  /* 0x000080054e0075a7 */ /* 0x000f2400080011ff */
[----:B----4-:R-:W-:Y:S05]  /*5da0*/  @!P0 BRA `(.L_x_98) ;  /* 0x0000003000e88947 */ /* 0x010fea0003800000 */
.L_x_97:
[----:B------:R-:W-:Y:S05]  /*5db0*/  @!P1 BRA `(.L_x_99) ;  /* 0x0000000000409947 */ /* 0x000fea0003800000 */
[----:B------:R-:W4:Y:S01]  /*5dc0*/  LDCU.64 UR8, c[0x4][0x70] ;  /* 0x01000e00ff0877ac */ /* 0x000f220008000a00 */
[----:B------:R-:W-:Y:S01]  /*5dd0*/  MOV R3, 0x0 ;  /* 0x0000000000037802 */ /* 0x000fe20000000f00 */
[----:B------:R-:W-:Y:S02]  /*5de0*/  HFMA2 R12, -RZ, RZ, 0, 5.9604644775390625e-08 ;  /* 0x00000001ff0c7431 */ /* 0x000fe400000001ff */
[----:B------:R-:W-:Y:S02]  /*5df0*/  IMAD.MOV.U32 R8, RZ, RZ, 0x192 ;  /* 0x00000192ff087424 */ /* 0x000fe400078e00ff */
[----:B------:R-:W-:Y:S01]  /*5e00*/  IMAD.MOV.U32 R13, RZ, RZ, RZ ;  /* 0x000000ffff0d7224 */ /* 0x000fe200078e00ff */
[----:B------:R-:W5:Y:S01]  /*5e10*/  LDCU.64 UR6, c[0x4][0x78] ;  /* 0x01000f00ff0677ac */ /* 0x000f620008000a00 */
[----:B-1----:R-:W1:Y:S01]  /*5e20*/  LDC.64 R2, c[0x4][R3] ;  /* 0x0100000003027b82 */ /* 0x002e620000000a00 */
[----:B------:R-:W2:Y:S01]  /*5e30*/  LDCU.64 UR4, c[0x4][0x10] ;  /* 0x01000200ff0477ac */ /* 0x000ea20008000a00 */
[----:B----4-:R-:W-:Y:S01]  /*5e40*/  MOV R5, UR9 ;  /* 0x0000000900057c02 */ /* 0x010fe20008000f00 */
[----:B------:R-:W-:Y:S01]  /*5e50*/  IMAD.U32 R4, RZ, RZ, UR8 ;  /* 0x00000008ff047e24 */ /* 0x000fe2000f8e00ff */
[----:B-----5:R-:W-:Y:S01]  /*5e60*/  MOV R7, UR7 ;  /* 0x0000000700077c02 */ /* 0x020fe20008000f00 */
[----:B------:R-:W-:Y:S01]  /*5e70*/  IMAD.U32 R6, RZ, RZ, UR6 ;  /* 0x00000006ff067e24 */ /* 0x000fe2000f8e00ff */
[----:B--2---:R-:W-:Y:S01]  /*5e80*/  MOV R11, UR5 ;  /* 0x00000005000b7c02 */ /* 0x004fe20008000f00 */
[----:B------:R-:W-:Y:S02]  /*5e90*/  IMAD.U32 R10, RZ, RZ, UR4 ;  /* 0x00000004ff0a7e24 */ /* 0x000fe4000f8e00ff */
[----:B------:R-:W-:Y:S07]  /*5ea0*/  LEPC R20, `(.L_x_99) ;  /* 0x000000001014794e */ /* 0x000fee0000000000 */
[----:B-1-3--:R-:W-:Y:S05]  /*5eb0*/  CALL.ABS.NOINC R2 ;  /* 0x0000000002007343 */ /* 0x00afea0003c00000 */
.L_x_99:
[----:B--2---:R-:W-:Y:S01]  /*5ec0*/  SHF.L.U32 R75, R92, 0x10, RZ ;  /* 0x000000105c4b7819 */ /* 0x004fe200000006ff */
[----:B------:R-:W-:Y:S05]  /*5ed0*/  WARPSYNC.ALL ;  /* 0x0000000000007948 */ /* 0x000fea0003800000 */
[----:B------:R-:W-:Y:S01]  /*5ee0*/  R2UR UR4, R71 ;  /* 0x00000000470472ca */ /* 0x000fe200000e0000 */
[----:B------:R-:W-:Y:S01]  /*5ef0*/  BSSY.RECONVERGENT B0, `(.L_x_100) ;  /* 0x0000121000007945 */ /* 0x000fe20003800200 */
[----:B------:R-:W-:Y:S02]  /*5f00*/  ISETP.NE.AND P6, PT, R96, RZ, PT ;  /* 0x000000ff6000720c */ /* 0x000fe40003fc5270 */
[----:B------:R-:W-:Y:S02]  /*5f10*/  IADD3 R110, PT, PT, R144, UR44, RZ ;  /* 0x0000002c906e7c10 */ /* 0x000fe4000fffe0ff */
[----:B------:R-:W-:Y:S02]  /*5f20*/  SHF.L.U32 R109, R154, 0x4, RZ ;  /* 0x000000049a6d7819 */ /* 0x000fe400000006ff */
[-C--:B------:R-:W-:Y:S02]  /*5f30*/  IADD3 R161, PT, PT, R156, R110.reuse, RZ ;  /* 0x0000006e9ca17210 */ /* 0x080fe40007ffe0ff */
[----:B------:R-:W-:Y:S02]  /*5f40*/  IADD3 R160, PT, PT, R155, R110, RZ ;  /* 0x0000006e9ba07210 */ /* 0x000fe40007ffe0ff */
[----:B------:R-:W-:Y:S01]  /*5f50*/  IADD3 R159, PT, PT, R110, R109, RZ ;  /* 0x0000006d6e9f7210 */ /* 0x000fe20007ffe0ff */
[----:B-1--4-:R-:W3:Y:S01]  /*5f60*/  LDTM.x64 R4, tmem[UR4] ;  /* 0x00000004000479ee */ /* 0x012ee20008340000 */
[C---:B------:R-:W-:Y:S02]  /*5f70*/  PRMT R73, R92.reuse, 0x8880, RZ ;  /* 0x000088805c497816 */ /* 0x040fe400000000ff */
[----:B------:R-:W-:Y:S02]  /*5f80*/  SHF.R.S32.HI R75, RZ, 0x18, R75 ;  /* 0x00000018ff4b7819 */ /* 0x000fe4000001144b */
[----:B------:R-:W-:Y:S02]  /*5f90*/  SHF.R.S32.HI R76, RZ, 0x18, R93 ;  /* 0x00000018ff4c7819 */ /* 0x000fe4000001145d */
[----:B------:R-:W-:Y:S02]  /*5fa0*/  SHF.L.U32 R74, R92, 0x8, RZ ;  /* 0x000000085c4a7819 */ /* 0x000fe400000006ff */
[----:B------:R-:W-:Y:S02]  /*5fb0*/  SHF.L.U32 R77, R93, 0x8, RZ ;  /* 0x000000085d4d7819 */ /* 0x000fe400000006ff */
[----:B------:R-:W-:Y:S02]  /*5fc0*/  SHF.R.S32.HI R74, RZ, 0x18, R74 ;  /* 0x00000018ff4a7819 */ /* 0x000fe4000001144a */
[----:B------:R-:W-:Y:S02]  /*5fd0*/  SHF.R.S32.HI R77, RZ, 0x18, R77 ;  /* 0x00000018ff4d7819 */ /* 0x000fe4000001144d */
[----:B------:R-:W-:Y:S02]  /*5fe0*/  ISETP.NE.AND P0, PT, R158, RZ, PT ;  /* 0x000000ff9e00720c */ /* 0x000fe40003f05270 */
[----:B------:R-:W-:Y:S02]  /*5ff0*/  LEA R111, R151, UR44, 0x3 ;  /* 0x0000002c976f7c11 */ /* 0x000fe4000f8e18ff */
[----:B------:R-:W-:Y:S01]  /*6000*/  @P6 SHF.L.U32 R116, R150, 0x1f, RZ ;  /* 0x0000001f96746819 */ /* 0x000fe200000006ff */
[C---:B---3--:R-:W-:Y:S02]  /*6010*/  IMAD R0, R70.reuse, R4, RZ ;  /* 0x0000000446007224 */ /* 0x048fe400078e02ff */
[C---:B------:R-:W-:Y:S02]  /*6020*/  IMAD R2, R70.reuse, R5, RZ ;  /* 0x0000000546027224 */ /* 0x040fe400078e02ff */
[----:B------:R-:W-:Y:S02]  /*6030*/  IMAD R3, R70, R6, RZ ;  /* 0x0000000646037224 */ /* 0x000fe400078e02ff */
[-C--:B------:R-:W-:Y:S01]  /*6040*/  IMAD R0, R73, R72.reuse, R0 ;  /* 0x0000004849007224 */ /* 0x080fe200078e0200 */
[----:B------:R-:W-:Y:S01]  /*6050*/  SHF.R.S32.HI R73, RZ, 0x18, R92 ;  /* 0x00000018ff497819 */ /* 0x000fe2000001145c */
[-C--:B------:R-:W-:Y:S01]  /*6060*/  IMAD R2, R75, R72.reuse, R2 ;  /* 0x000000484b027224 */ /* 0x080fe200078e0202 */
[C---:B------:R-:W-:Y:S01]  /*6070*/  PRMT R75, R93.reuse, 0x8880, RZ ;  /* 0x000088805d4b7816 */ /* 0x040fe200000000ff */
[----:B------:R-:W-:Y:S01]  /*6080*/  IMAD R3, R74, R72, R3 ;  /* 0x000000484a037224 */ /* 0x000fe200078e0203 */
[----:B------:R-:W-:Y:S01]  /*6090*/  SHF.L.U32 R74, R93, 0x10, RZ ;  /* 0x000000105d4a7819 */ /* 0x000fe200000006ff */
[C---:B------:R-:W-:Y:S02]  /*60a0*/  IMAD R7, R70.reuse, R7, RZ ;  /* 0x0000000746077224 */ /* 0x040fe400078e02ff */
[C---:B------:R-:W-:Y:S01]  /*60b0*/  IMAD R4, R70.reuse, R8, RZ ;  /* 0x0000000846047224 */ /* 0x040fe200078e02ff */
[----:B------:R-:W-:Y:S01]  /*60c0*/  SHF.R.S32.HI R74, RZ, 0x18, R74 ;  /* 0x00000018ff4a7819 */ /* 0x000fe2000001144a */
[----:B------:R-:W-:Y:S02]  /*60d0*/  IMAD R5, R70, R9, RZ ;  /* 0x0000000946057224 */ /* 0x000fe400078e02ff */
[-C--:B------:R-:W-:Y:S01]  /*60e0*/  IMAD R7, R73, R72.reuse, R7 ;  /* 0x0000004849077224 */ /* 0x080fe200078e0207 */
[C---:B------:R-:W-:Y:S01]  /*60f0*/  PRMT R73, R94.reuse, 0x8880, RZ ;  /* 0x000088805e497816 */ /* 0x040fe200000000ff */
[----:B------:R-:W-:Y:S01]  /*6100*/  IMAD R4, R75, R72, R4 ;  /* 0x000000484b047224 */ /* 0x000fe200078e0204 */
[----:B------:R-:W-:Y:S01]  /*6110*/  SHF.L.U32 R75, R94, 0x8, RZ ;  /* 0x000000085e4b7819 */ /* 0x000fe200000006ff */
[----:B------:R-:W-:Y:S01]  /*6120*/  IMAD R6, R70, R10, RZ ;  /* 0x0000000a46067224 */ /* 0x000fe200078e02ff */
[----:B------:R-:W-:Y:S01]  /*6130*/  I2IP.S8.S32.SAT R97, R7, R3, RZ ;  /* 0x0000000307617239 */ /* 0x000fe200000014ff */
[----:B------:R-:W-:Y:S01]  /*6140*/  IMAD R5, R74, R72, R5 ;  /* 0x000000484a057224 */ /* 0x000fe200078e0205 */
[----:B------:R-:W-:Y:S01]  /*6150*/  SHF.L.U32 R74, R94, 0x10, RZ ;  /* 0x000000105e4a7819 */ /* 0x000fe200000006ff */
[----:B------:R-:W-:Y:S01]  /*6160*/  IMAD R11, R70, R11, RZ ;  /* 0x0000000b460b7224 */ /* 0x000fe200078e02ff */
[----:B------:R-:W-:Y:S01]  /*6170*/  I2IP.S8.S32.SAT R96, R2, R0, R97 ;  /* 0x0000000002607239 */ /* 0x000fe20000001461 */
[C---:B------:R-:W-:Y:S01]  /*6180*/  IMAD R8, R70.reuse, R12, RZ ;  /* 0x0000000c46087224 */ /* 0x040fe200078e02ff */
[----:B------:R-:W-:Y:S01]  /*6190*/  SHF.R.S32.HI R74, RZ, 0x18, R74 ;  /* 0x00000018ff4a7819 */ /* 0x000fe2000001144a */
[-C--:B------:R-:W-:Y:S01]  /*61a0*/  IMAD R6, R77, R72.reuse, R6 ;  /* 0x000000484d067224 */ /* 0x080fe200078e0206 */
[----:B------:R-:W-:Y:S01]  /*61b0*/  SHF.R.S32.HI R75, RZ, 0x18, R75 ;  /* 0x00000018ff4b7819 */ /* 0x000fe2000001144b */
[----:B------:R-:W-:Y:S01]  /*61c0*/  IMAD R9, R70, R13, RZ ;  /* 0x0000000d46097224 */ /* 0x000fe200078e02ff */
[----:B------:R-:W-:Y:S01]  /*61d0*/  SHF.L.U32 R77, R95, 0x8, RZ ;  /* 0x000000085f4d7819 */ /* 0x000fe200000006ff */
[-C--:B------:R-:W-:Y:S01]  /*61e0*/  IMAD R11, R76, R72.reuse, R11 ;  /* 0x000000484c0b7224 */ /* 0x080fe200078e020b */
[----:B------:R-:W-:Y:S01]  /*61f0*/  SHF.R.S32.HI R76, RZ, 0x18, R95 ;  /* 0x00000018ff4c7819 */ /* 0x000fe2000001145f */
[----:B------:R-:W-:Y:S01]  /*6200*/  IMAD R8, R73, R72, R8 ;  /* 0x0000004849087224 */ /* 0x000fe200078e0208 */
[----:B------:R-:W-:Y:S01]  /*6210*/  SHF.R.S32.HI R73, RZ, 0x18, R94 ;  /* 0x00000018ff497819 */ /* 0x000fe2000001145e */
[----:B------:R-:W-:Y:S01]  /*6220*/  IMAD R10, R70, R14, RZ ;  /* 0x0000000e460a7224 */ /* 0x000fe200078e02ff */
[----:B------:R-:W-:Y:S01]  /*6230*/  I2IP.S8.S32.SAT R98, R11, R6, RZ ;  /* 0x000000060b627239 */ /* 0x000fe200000014ff */
[----:B------:R-:W-:Y:S01]  /*6240*/  IMAD R9, R74, R72, R9 ;  /* 0x000000484a097224 */ /* 0x000fe200078e0209 */
[----:B------:R-:W-:Y:S01]  /*6250*/  SHF.R.S32.HI R77, RZ, 0x18, R77 ;  /* 0x00000018ff4d7819 */ /* 0x000fe2000001144d */
[----:B------:R-:W-:Y:S01]  /*6260*/  IMAD.U32 R74, R95, 0x10000, RZ ;  /* 0x000100005f4a7824 */ /* 0x000fe200078e00ff */
[----:B------:R-:W-:Y:S01]  /*6270*/  I2IP.S8.S32.SAT R97, R5, R4, R98 ;  /* 0x0000000405617239 */ /* 0x000fe20000001462 */
[C---:B------:R-:W-:Y:S02]  /*6280*/  IMAD R15, R70.reuse, R15, RZ ;  /* 0x0000000f460f7224 */ /* 0x040fe400078e02ff */
[----:B------:R-:W-:Y:S01]  /*6290*/  IMAD R10, R75, R72, R10 ;  /* 0x000000484b0a7224 */ /* 0x000fe200078e020a */
[----:B------:R-:W-:Y:S01]  /*62a0*/  PRMT R75, R95, 0x8880, RZ ;  /* 0x000088805f4b7816 */ /* 0x000fe200000000ff */
        /* <DEDUP_REMOVED lines=11> */
[C---:B------:R-:W-:Y:S01]  /*6360*/  IMAD R19, R70.reuse, R19, RZ ;  /* 0x0000001346137224 */ /* 0x040fe200078e02ff */
[----:B------:R-:W-:Y:S01]  /*6370*/  I2IP.S8.S32.SAT R98, R9, R8, R98 ;  /* 0x0000000809627239 */ /* 0x000fe20000001462 */
[C---:B------:R-:W-:Y:S01]  /*6380*/  IMAD R16, R70.reuse, R20, RZ ;  /* 0x0000001446107224 */ /* 0x040fe200078e02ff */
[----:B------:R-:W-:Y:S01]  /*6390*/  SHF.R.S32.HI R74, RZ, 0x18, R74 ;  /* 0x00000018ff4a7819 */ /* 0x000fe2000001144a */
[-C--:B------:R-:W-:Y:S01]  /*63a0*/  IMAD R14, R77, R72.reuse, R14 ;  /* 0x000000484d0e7224 */ /* 0x080fe200078e020e */
[----:B------:R-:W-:Y:S01]  /*63b0*/  SHF.R.S32.HI R75, RZ, 0x18, R75 ;  /* 0x00000018ff4b7819 */ /* 0x000fe2000001144b */
[----:B------:R-:W-:Y:S01]  /*63c0*/  IMAD R17, R70, R21, RZ ;  /* 0x0000001546117224 */ /* 0x000fe200078e02ff */
[----:B------:R-:W-:Y:S01]  /*63d0*/  SHF.L.U32 R77, R81, 0x8, RZ ;  /* 0x00000008514d7819 */ /* 0x000fe200000006ff */
[----:B------:R-:W-:Y:S01]  /*63e0*/  IMAD R19, R76, R72, R19 ;  /* 0x000000484c137224 */ /* 0x000fe200078e0213 */
[----:B------:R-:W-:Y:S01]  /*63f0*/  SHF.R.S32.HI R76, RZ, 0x18, R81 ;  /* 0x00000018ff4c7819 */ /* 0x000fe20000011451 */
[----:B------:R-:W-:Y:S01]  /*6400*/  IMAD R18, R70, R22, RZ ;  /* 0x0000001646127224 */ /* 0x000fe200078e02ff */
[----:B------:R-:W-:Y:S01]  /*6410*/  SHF.R.S32.HI R77, RZ, 0x18, R77 ;  /* 0x00000018ff4d7819 */ /* 0x000fe2000001144d */
[----:B------:R-:W-:Y:S01]  /*6420*/  IMAD R16, R73, R72, R16 ;  /* 0x0000004849107224 */ /* 0x000fe200078e0210 */
[----:B------:R-:W-:Y:S01]  /*6430*/  I2IP.S8.S32.SAT R99, R19, R14, RZ ;  /* 0x0000000e13637239 */ /* 0x000fe200000014ff */
[-C--:B------:R-:W-:Y:S01]  /*6440*/  IMAD R17, R74, R72.reuse, R17 ;  /* 0x000000484a117224 */ /* 0x080fe200078e0211 */
[----:B------:R-:W-:Y:S01]  /*6450*/  SHF.L.U32 R74, R81, 0x10, RZ ;  /* 0x00000010514a7819 */ /* 0x000fe200000006ff */
[C---:B------:R-:W-:Y:S01]  /*6460*/  IMAD R23, R70.reuse, R23, RZ ;  /* 0x0000001746177224 */ /* 0x040fe200078e02ff */
[----:B------:R-:W-:Y:S01]  /*6470*/  SHF.R.S32.HI R73, RZ, 0x18, R80 ;  /* 0x00000018ff497819 */ /* 0x000fe20000011450 */
[----:B------:R-:W-:Y:S01]  /*6480*/  IMAD R18, R75, R72, R18 ;  /* 0x000000484b127224 */ /* 0x000fe200078e0212 */
[----:B------:R-:W-:Y:S01]  /*6490*/  PRMT R75, R81, 0x8880, RZ ;  /* 0x00008880514b7816 */ /* 0x000fe200000000ff */
[C---:B------:R-:W-:Y:S01]  /*64a0*/  IMAD R20, R70.reuse, R24, RZ ;  /* 0x0000001846147224 */ /* 0x040fe200078e02ff */
[----:B------:R-:W-:Y:S01]  /*64b0*/  SHF.R.S32.HI R74, RZ, 0x18, R74 ;  /* 0x00000018ff4a7819 */ /* 0x000fe2000001144a */
[----:B------:R-:W-:Y:S01]  /*64c0*/  IMAD R21, R70, R25, RZ ;  /* 0x0000001946157224 */ /* 0x000fe200078e02ff */
[----:B------:R-:W-:Y:S01]  /*64d0*/  I2IP.S8.S32.SAT R99, R13, R12, R99 ;  /* 0x0000000c0d637239 */ /* 0x000fe20000001463 */
[-C--:B------:R-:W-:Y:S01]  /*64e0*/  IMAD R23, R73, R72.reuse, R23 ;  /* 0x0000004849177224 */ /* 0x080fe200078e0217 */
[C---:B------:R-:W-:Y:S01]  /*64f0*/  PRMT R73, R82.reuse, 0x8880, RZ ;  /* 0x0000888052497816 */ /* 0x040fe200000000ff */
[-C--:B------:R-:W-:Y:S01]  /*6500*/  IMAD R20, R75, R72.reuse, R20 ;  /* 0x000000484b147224 */ /* 0x080fe200078e0214 */
[----:B------:R-:W-:Y:S01]  /*6510*/  SHF.L.U32 R75, R82, 0x8, RZ ;  /* 0x00000008524b7819 */ /* 0x000fe200000006ff */
[----:B------:R-:W-:Y:S01]  /*6520*/  IMAD R21, R74, R72, R21 ;  /* 0x000000484a157224 */ /* 0x000fe200078e0215 */
[----:B------:R1:W-:Y:S01]  /*6530*/  STS.128 [R144+UR44+0x4200], R96 ;  /* 0x0042006090007988 */ /* 0x0003e20008000c2c */
[----:B------:R-:W-:Y:S01]  /*6540*/  IMAD R22, R70, R26, RZ ;  /* 0x0000001a46167224 */ /* 0x000fe200078e02ff */
[----:B------:R-:W-:Y:S01]  /*6550*/  I2IP.S8.S32.SAT R100, R23, R18, RZ ;  /* 0x0000001217647239 */ /* 0x000fe200000014ff */
[----:B------:R-:W-:Y:S01]  /*6560*/  IMAD.U32 R74, R82, 0x10000, RZ ;  /* 0x00010000524a7824 */ /* 0x000fe200078e00ff */
[----:B------:R-:W-:Y:S01]  /*6570*/  SHF.R.S32.HI R75, RZ, 0x18, R75 ;  /* 0x00000018ff4b7819 */ /* 0x000fe2000001144b */
[C---:B------:R-:W-:Y:S01]  /*6580*/  IMAD R27, R70.reuse, R27, RZ ;  /* 0x0000001b461b7224 */ /* 0x040fe200078e02ff */
[----:B------:R-:W-:Y:S01]  /*6590*/  I2IP.S8.S32.SAT R100, R17, R16, R100 ;  /* 0x0000001011647239 */ /* 0x000fe20000001464 */
[C---:B------:R-:W-:Y:S01]  /*65a0*/  IMAD R24, R70.reuse, R28, RZ ;  /* 0x0000001c46187224 */ /* 0x040fe200078e02ff */
[----:B------:R-:W-:Y:S01]  /*65b0*/  SHF.R.S32.HI R74, RZ, 0x18, R74 ;  /* 0x00000018ff4a7819 */ /* 0x000fe2000001144a */
[-C--:B------:R-:W-:Y:S01]  /*65c0*/  IMAD R22, R77, R72.reuse, R22 ;  /* 0x000000484d167224 */ /* 0x080fe200078e0216 */
[----:B------:R-:W-:Y:S01]  /*65d0*/  SHF.L.U32 R77, R83, 0x8, RZ ;  /* 0x00000008534d7819 */ /* 0x000fe200000006ff */
[----:B------:R-:W-:Y:S02]  /*65e0*/  IMAD R25, R70, R29, RZ ;  /* 0x0000001d46197224 */ /* 0x000fe400078e02ff */
        /* <DEDUP_REMOVED lines=33> */
[----:B------:R-:W-:Y:S01]  /*6800*/  PRMT R76, R85, 0x8880, RZ ;  /* 0x00008880554c7816 */ /* 0x000fe200000000ff */
[C---:B------:R-:W-:Y:S02]  /*6810*/  IMAD R34, R70.reuse, R38, RZ ;  /* 0x0000002646227224 */ /* 0x040fe400078e02ff */
[----:B------:R-:W-:Y:S01]  /*6820*/  IMAD R32, R73, R72, R32 ;  /* 0x0000004849207224 */ /* 0x000fe200078e0220 */
[----:B------:R-:W-:Y:S01]  /*6830*/  SHF.R.S32.HI R73, RZ, 0x18, R84 ;  /* 0x00000018ff497819 */ /* 0x000fe20000011454 */
[----:B------:R-:W-:Y:S01]  /*6840*/  IMAD R39, R70, R39, RZ ;  /* 0x0000002746277224 */ /* 0x000fe200078e02ff */
[----:B------:R-:W-:Y:S01]  /*6850*/  I2IP.S8.S32.SAT R103, R35, R30, RZ ;  /* 0x0000001e23677239 */ /* 0x000fe200000014ff */
[-C--:B------:R-:W-:Y:S02]  /*6860*/  IMAD R33, R74, R72.reuse, R33 ;  /* 0x000000484a217224 */ /* 0x080fe400078e0221 */
[----:B------:R-:W-:Y:S01]  /*6870*/  IMAD R34, R75, R72, R34 ;  /* 0x000000484b227224 */ /* 0x000fe200078e0222 */
[----:B------:R-:W-:Y:S01]  /*6880*/  I2IP.S8.S32.SAT R103, R29, R28, R103 ;  /* 0x0000001c1d677239 */ /* 0x000fe20000001467 */
[C---:B------:R-:W-:Y:S01]  /*6890*/  IMAD.U32 R74, R85.reuse, 0x10000, RZ ;  /* 0x00010000554a7824 */ /* 0x040fe200078e00ff */
[----:B------:R-:W-:Y:S01]  /*68a0*/  SHF.L.U32 R75, R85, 0x8, RZ ;  /* 0x00000008554b7819 */ /* 0x000fe200000006ff */
[----:B------:R-:W-:Y:S01]  /*68b0*/  IMAD R39, R73, R72, R39 ;  /* 0x0000004849277224 */ /* 0x000fe200078e0227 */
[----:B------:R-:W-:Y:S01]  /*68c0*/  MOV R73, R76 ;  /* 0x0000004c00497202 */ /* 0x000fe20000000f00 */
[C---:B------:R-:W-:Y:S01]  /*68d0*/  IMAD R36, R70.reuse, R40, RZ ;  /* 0x0000002846247224 */ /* 0x040fe200078e02ff */
[----:B------:R-:W-:Y:S01]  /*68e0*/  SHF.R.S32.HI R74, RZ, 0x18, R74 ;  /* 0x00000018ff4a7819 */ /* 0x000fe2000001144a */
[C---:B------:R-:W-:Y:S01]  /*68f0*/  IMAD R37, R70.reuse, R41, RZ ;  /* 0x0000002946257224 */ /* 0x040fe200078e02ff */
[----:B------:R-:W-:Y:S01]  /*6900*/  SHF.R.S32.HI R75, RZ, 0x18, R75 ;  /* 0x00000018ff4b7819 */ /* 0x000fe2000001144b */
[----:B------:R-:W-:Y:S01]  /*6910*/  IMAD R38, R70, R42, RZ ;  /* 0x0000002a46267224 */ /* 0x000fe200078e02ff */
[----:B------:R1:W-:Y:S01]  /*6920*/  STS.128 [R161+0x4200], R100 ;  /* 0x00420064a1007388 */ /* 0x0003e20000000c00 */
[----:B------:R-:W-:Y:S01]  /*6930*/  IMAD R36, R73, R72, R36 ;  /* 0x0000004849247224 */ /* 0x000fe200078e0224 */
[----:B------:R-:W-:Y:S01]  /*6940*/  I2IP.S8.S32.SAT R104, R39, R34, RZ ;  /* 0x0000002227687239 */ /* 0x000fe200000014ff */
[-C--:B------:R-:W-:Y:S01]  /*6950*/  IMAD R37, R74, R72.reuse, R37 ;  /* 0x000000484a257224 */ /* 0x080fe200078e0225 */
[----:B------:R-:W-:Y:S01]  /*6960*/  SHF.R.S32.HI R76, RZ, 0x18, R85 ;  /* 0x00000018ff4c7819 */ /* 0x000fe20000011455 */
[----:B------:R-:W-:Y:S01]  /*6970*/  IMAD R43, R70, R43, RZ ;  /* 0x0000002b462b7224 */ /* 0x000fe200078e02ff */
[C---:B------:R-:W-:Y:S01]  /*6980*/  SHF.L.U32 R74, R86.reuse, 0x10, RZ ;  /* 0x00000010564a7819 */ /* 0x040fe200000006ff */
[----:B------:R-:W-:Y:S01]  /*6990*/  IMAD R38, R75, R72, R38 ;  /* 0x000000484b267224 */ /* 0x000fe200078e0226 */
[----:B------:R-:W-:Y:S01]  /*69a0*/  PRMT R73, R86, 0x8880, RZ ;  /* 0x0000888056497816 */ /* 0x000fe200000000ff */
[----:B------:R-:W-:Y:S01]  /*69b0*/  IMAD R40, R70, R44, RZ ;  /* 0x0000002c46287224 */ /* 0x000fe200078e02ff */
[----:B------:R-:W-:Y:S01]  /*69c0*/  SHF.L.U32 R75, R86, 0x8, RZ ;  /* 0x00000008564b7819 */ /* 0x000fe200000006ff */
[----:B------:R-:W-:Y:S01]  /*69d0*/  IMAD R41, R70, R45, RZ ;  /* 0x0000002d46297224 */ /* 0x000fe200078e02ff */
[----:B------:R-:W-:Y:S01]  /*69e0*/  SHF.R.S32.HI R74, RZ, 0x18, R74 ;  /* 0x00000018ff4a7819 */ /* 0x000fe2000001144a */
[----:B------:R-:W-:Y:S01]  /*69f0*/  IMAD R43, R76, R72, R43 ;  /* 0x000000484c2b7224 */ /* 0x000fe200078e022b */
[----:B------:R-:W-:Y:S01]  /*6a00*/  SHF.R.S32.HI R75, RZ, 0x18, R75 ;  /* 0x00000018ff4b7819 */ /* 0x000fe2000001144b */
[C---:B------:R-:W-:Y:S01]  /*6a10*/  IMAD R42, R70.reuse, R46, RZ ;  /* 0x0000002e462a7224 */ /* 0x040fe200078e02ff */
[----:B------:R-:W-:Y:S01]  /*6a20*/  I2IP.S8.S32.SAT R104, R33, R32, R104 ;  /* 0x0000002021687239 */ /* 0x000fe20000001468 */
[----:B------:R-:W-:Y:S01]  /*6a30*/  IMAD R40, R73, R72, R40 ;  /* 0x0000004849287224 */ /* 0x000fe200078e0228 */
[----:B------:R-:W-:Y:S01]  /*6a40*/  SHF.R.S32.HI R76, RZ, 0x18, R86 ;  /* 0x00000018ff4c7819 */ /* 0x000fe20000011456 */
[----:B------:R-:W-:Y:S01]  /*6a50*/  IMAD R47, R70, R47, RZ ;  /* 0x0000002f462f7224 */ /* 0x000fe200078e02ff */
[----:B------:R-:W-:Y:S01]  /*6a60*/  I2IP.S8.S32.SAT R105, R43, R38, RZ ;  /* 0x000000262b697239 */ /* 0x000fe200000014ff */
[-C--:B------:R-:W-:Y:S01]  /*6a70*/  IMAD R41, R74, R72.reuse, R41 ;  /* 0x000000484a297224 */ /* 0x080fe200078e0229 */
[----:B------:R-:W-:Y:S01]  /*6a80*/  PRMT R73, R87, 0x8880, RZ ;  /* 0x0000888057497816 */ /* 0x000fe200000000ff */
[-C--:B------:R-:W-:Y:S01]  /*6a90*/  IMAD R42, R75, R72.reuse, R42 ;  /* 0x000000484b2a7224 */ /* 0x080fe200078e022a */
[----:B------:R-:W-:Y:S01]  /*6aa0*/  SHF.L.U32 R74, R87, 0x10, RZ ;  /* 0x00000010574a7819 */ /* 0x000fe200000006ff */
[----:B------:R-:W-:Y:S01]  /*6ab0*/  IMAD R47, R76, R72, R47 ;  /* 0x000000484c2f7224 */ /* 0x000fe200078e022f */
[----:B------:R-:W-:Y:S01]  /*6ac0*/  I2IP.S8.S32.SAT R105, R37, R36, R105 ;  /* 0x0000002425697239 */ /* 0x000fe20000001469 */
[C---:B------:R-:W-:Y:S01]  /*6ad0*/  IMAD R44, R70.reuse, R48, RZ ;  /* 0x00000030462c7224 */ /* 0x040fe200078e02ff */
[----:B------:R-:W-:Y:S01]  /*6ae0*/  SHF.R.S32.HI R74, RZ, 0x18, R74 ;  /* 0x00000018ff4a7819 */ /* 0x000fe2000001144a */
[----:B------:R-:W-:Y:S01]  /*6af0*/  IMAD.SHL.U32 R76, R87, 0x100, RZ ;  /* 0x00000100574c7824 */ /* 0x000fe200078e00ff */
[----:B------:R-:W-:Y:S01]  /*6b00*/  I2IP.S8.S32.SAT R106, R47, R42, RZ ;  /* 0x0000002a2f6a7239 */ /* 0x000fe200000014ff */
[----:B------:R-:W-:Y:S01]  /*6b10*/  IMAD R45, R70, R49, RZ ;  /* 0x00000031462d7224 */ /* 0x000fe200078e02ff */
[----:B------:R-:W-:Y:S01]  /*6b20*/  PRMT R75, R88, 0x8880, RZ ;  /* 0x00008880584b7816 */ /* 0x000fe200000000ff */
[----:B------:R-:W-:Y:S01]  /*6b30*/  IMAD R44, R73, R72, R44 ;  /* 0x00000048492c7224 */ /* 0x000fe200078e022c */
[----:B------:R-:W-:Y:S01]  /*6b40*/  SHF.R.S32.HI R73, RZ, 0x18, R76 ;  /* 0x00000018ff497819 */ /* 0x000fe2000001144c */
[----:B------:R-:W-:Y:S01]  /*6b50*/  IMAD R46, R70, R50, RZ ;  /* 0x00000032462e7224 */ /* 0x000fe200078e02ff */
[----:B------:R-:W-:Y:S01]  /*6b60*/  I2IP.S8.S32.SAT R106, R41, R40, R106 ;  /* 0x00000028296a7239 */ /* 0x000fe2000000146a */
[----:B------:R-:W-:Y:S01]  /*6b70*/  IMAD R45, R74, R72, R45 ;  /* 0x000000484a2d7224 */ /* 0x000fe200078e022d */
[----:B------:R-:W-:Y:S01]  /*6b80*/  SHF.R.S32.HI R74, RZ, 0x18, R87 ;  /* 0x00000018ff4a7819 */ /* 0x000fe20000011457 */
[----:B------:R-:W-:Y:S01]  /*6b90*/  IMAD R51, R70, R51, RZ ;  /* 0x0000003346337224 */ /* 0x000fe200078e02ff */
[----:B------:R-:W-:Y:S01]  /*6ba0*/  SHF.L.U32 R76, R88, 0x8, RZ ;  /* 0x00000008584c7819 */ /* 0x000fe200000006ff */
[----:B------:R-:W-:Y:S02]  /*6bb0*/  IMAD R48, R70, R52, RZ ;  /* 0x0000003446307224 */ /* 0x000fe400078e02ff */
[-C--:B------:R-:W-:Y:S01]  /*6bc0*/  IMAD R46, R73, R72.reuse, R46 ;  /* 0x00000048492e7224 */ /* 0x080fe200078e022e */
[----:B------:R-:W-:Y:S01]  /*6bd0*/  SHF.R.S32.HI R73, RZ, 0x18, R77 ;  /* 0x00000018ff497819 */ /* 0x000fe2000001144d */
[-C--:B------:R-:W-:Y:S01]  /*6be0*/  IMAD R51, R74, R72.reuse, R51 ;  /* 0x000000484a337224 */ /* 0x080fe200078e0233 */
[----:B------:R-:W-:Y:S01]  /*6bf0*/  SHF.R.S32.HI R74, RZ, 0x18, R88 ;  /* 0x00000018ff4a7819 */ /* 0x000fe20000011458 */
[----:B------:R-:W-:Y:S01]  /*6c00*/  IMAD R49, R70, R53, RZ ;  /* 0x0000003546317224 */ /* 0x000fe200078e02ff */
[----:B------:R-:W-:Y:S01]  /*6c10*/  SHF.L.U32 R77, R90, 0x8, RZ ;  /* 0x000000085a4d7819 */ /* 0x000fe200000006ff */
[----:B------:R-:W-:Y:S01]  /*6c20*/  IMAD R48, R75, R72, R48 ;  /* 0x000000484b307224 */ /* 0x000fe200078e0230 */
[----:B------:R-:W-:Y:S01]  /*6c30*/  SHF.R.S32.HI R75, RZ, 0x18, R76 ;  /* 0x00000018ff4b7819 */ /* 0x000fe2000001144c */
[C---:B------:R-:W-:Y:S01]  /*6c40*/  IMAD R50, R70.reuse, R54, RZ ;  /* 0x0000003646327224 */ /* 0x040fe200078e02ff */
[----:B------:R-:W-:Y:S01]  /*6c50*/  I2IP.S8.S32.SAT R107, R51, R46, RZ ;  /* 0x0000002e336b7239 */ /* 0x000fe200000014ff */
[C---:B------:R-:W-:Y:S01]  /*6c60*/  IMAD R55, R70.reuse, R55, RZ ;  /* 0x0000003746377224 */ /* 0x040fe200078e02ff */
[----:B------:R-:W-:Y:S01]  /*6c70*/  SHF.L.U32 R76, R89, 0x10, RZ ;  /* 0x00000010594c7819 */ /* 0x000fe200000006ff */
[----:B------:R-:W-:Y:S01]  /*6c80*/  IMAD R49, R73, R72, R49 ;  /* 0x0000004849317224 */ /* 0x000fe200078e0231 */
[----:B------:R-:W-:Y:S01]  /*6c90*/  PRMT R73, R89, 0x8880, RZ ;  /* 0x0000888059497816 */ /* 0x000fe200000000ff */
[----:B------:R-:W-:Y:S01]  /*6ca0*/  IMAD R52, R70, R56, RZ ;  /* 0x0000003846347224 */ /* 0x000fe200078e02ff */
[----:B------:R-:W-:Y:S01]  /*6cb0*/  I2IP.S8.S32.SAT R107, R45, R44, R107 ;  /* 0x0000002c2d6b7239 */ /* 0x000fe2000000146b */
[-C--:B------:R-:W-:Y:S01]  /*6cc0*/  IMAD R50, R75, R72.reuse, R50 ;  /* 0x000000484b327224 */ /* 0x080fe200078e0232 */
[----:B------:R-:W-:Y:S01]  /*6cd0*/  PRMT R75, R90, 0x8880, RZ ;  /* 0x000088805a4b7816 */ /* 0x000fe200000000ff */
[-C--:B------:R-:W-:Y:S01]  /*6ce0*/  IMAD R55, R74, R72.reuse, R55 ;  /* 0x000000484a377224 */ /* 0x080fe200078e0237 */
[----:B------:R-:W-:Y:S01]  /*6cf0*/  SHF.R.S32.HI R74, RZ, 0x18, R76 ;  /* 0x00000018ff4a7819 */ /* 0x000fe2000001144c */
[----:B------:R-:W-:Y:S01]  /*6d00*/  IMAD R52, R73, R72, R52 ;  /* 0x0000004849347224 */ /* 0x000fe200078e0234 */
[----:B------:R-:W-:Y:S01]  /*6d10*/  SHF.L.U32 R73, R89, 0x8, RZ ;  /* 0x0000000859497819 */ /* 0x000fe200000006ff */
[C---:B------:R-:W-:Y:S01]  /*6d20*/  IMAD R53, R70.reuse, R57, RZ ;  /* 0x0000003946357224 */ /* 0x040fe200078e02ff */
[----:B------:R1:W-:Y:S01]  /*6d30*/  STS.128 [R160+0x4200], R104 ;  /* 0x00420068a0007388 */ /* 0x0003e20000000c00 */
[----:B------:R-:W-:Y:S01]  /*6d40*/  IMAD R54, R70, R58, RZ ;  /* 0x0000003a46367224 */ /* 0x000fe200078e02ff */
[----:B------:R-:W-:Y:S01]  /*6d50*/  SHF.R.S32.HI R73, RZ, 0x18, R73 ;  /* 0x00000018ff497819 */ /* 0x000fe20000011449 */
[----:B------:R-:W-:Y:S01]  /*6d60*/  IMAD R53, R74, R72, R53 ;  /* 0x000000484a357224 */ /* 0x000fe200078e0235 */
[----:B------:R-:W-:Y:S01]  /*6d70*/  SHF.L.U32 R76, R90, 0x10, RZ ;  /* 0x000000105a4c7819 */ /* 0x000fe200000006ff */
[C---:B------:R-:W-:Y:S01]  /*6d80*/  IMAD R59, R70.reuse, R59, RZ ;  /* 0x0000003b463b7224 */ /* 0x040fe200078e02ff */
[----:B------:R-:W-:Y:S01]  /*6d90*/  SHF.R.S32.HI R74, RZ, 0x18, R89 ;  /* 0x00000018ff4a7819 */ /* 0x000fe20000011459 */
[C---:B------:R-:W-:Y:S01]  /*6da0*/  IMAD R56, R70.reuse, R60, RZ ;  /* 0x0000003c46387224 */ /* 0x040fe200078e02ff */
[----:B------:R-:W-:Y:S01]  /*6db0*/  I2IP.S8.S32.SAT R112, R55, R50, RZ ;  /* 0x0000003237707239 */ /* 0x000fe200000014ff */
[----:B------:R-:W-:Y:S01]  /*6dc0*/  IMAD R54, R73, R72, R54 ;  /* 0x0000004849367224 */ /* 0x000fe200078e0236 */
[----:B------:R-:W-:Y:S01]  /*6dd0*/  SHF.R.S32.HI R76, RZ, 0x18, R76 ;  /* 0x00000018ff4c7819 */ /* 0x000fe2000001144c */
[----:B------:R-:W-:Y:S01]  /*6de0*/  IMAD R57, R70, R61, RZ ;  /* 0x0000003d46397224 */ /* 0x000fe200078e02ff */
[----:B------:R-:W-:Y:S01]  /*6df0*/  I2IP.S8.S32.SAT R112, R49, R48, R112 ;  /* 0x0000003031707239 */ /* 0x000fe20000001470 */
[----:B------:R-:W-:Y:S01]  /*6e00*/  IMAD R59, R74, R72, R59 ;  /* 0x000000484a3b7224 */ /* 0x000fe200078e023b */
[----:B------:R-:W-:Y:S01]  /*6e10*/  SHF.R.S32.HI R77, RZ, 0x18, R77 ;  /* 0x00000018ff4d7819 */ /* 0x000fe2000001144d */
[----:B------:R-:W-:Y:S01]  /*6e20*/  IMAD R58, R70, R62, RZ ;  /* 0x0000003e463a7224 */ /* 0x000fe200078e02ff */
[----:B------:R-:W-:Y:S01]  /*6e30*/  SHF.R.S32.HI R73, RZ, 0x18, R90 ;  /* 0x00000018ff497819 */ /* 0x000fe2000001145a */
[----:B------:R-:W-:Y:S01]  /*6e40*/  IMAD R56, R75, R72, R56 ;  /* 0x000000484b387224 */ /* 0x000fe200078e0238 */
[----:B------:R-:W-:Y:S01]  /*6e50*/  I2IP.S8.S32.SAT R113, R59, R54, RZ ;  /* 0x000000363b717239 */ /* 0x000fe200000014ff */
[----:B------:R-:W-:Y:S01]  /*6e60*/  IMAD R57, R76, R72, R57 ;  /* 0x000000484c397224 */ /* 0x000fe200078e0239 */
[C---:B------:R-:W-:Y:S01]  /*6e70*/  PRMT R75, R91.reuse, 0x8880, RZ ;  /* 0x000088805b4b7816 */ /* 0x040fe200000000ff */
[----:B------:R-:W-:Y:S01]  /*6e80*/  IMAD.U32 R74, R91, 0x10000, RZ ;  /* 0x000100005b4a7824 */ /* 0x000fe200078e00ff */
[----:B------:R-:W-:Y:S01]  /*6e90*/  I2IP.S8.S32.SAT R113, R53, R52, R113 ;  /* 0x0000003435717239 */ /* 0x000fe20000001471 */
[C---:B------:R-:W-:Y:S01]  /*6ea0*/  IMAD R63, R70.reuse, R63, RZ ;  /* 0x0000003f463f7224 */ /* 0x040fe200078e02ff */
[----:B------:R-:W-:Y:S01]  /*6eb0*/  SHF.R.S32.HI R76, RZ, 0x18, R91 ;  /* 0x00000018ff4c7819 */ /* 0x000fe2000001145b */
[----:B------:R-:W-:Y:S01]  /*6ec0*/  IMAD R58, R77, R72, R58 ;  /* 0x000000484d3a7224 */ /* 0x000fe200078e023a */
[----:B------:R-:W-:Y:S01]  /*6ed0*/  SHF.L.U32 R77, R91, 0x8, RZ ;  /* 0x000000085b4d7819 */ /* 0x000fe200000006ff */
[C---:B------:R-:W-:Y:S01]  /*6ee0*/  IMAD R60, R70.reuse, R64, RZ ;  /* 0x00000040463c7224 */ /* 0x040fe200078e02ff */
[----:B------:R-:W-:Y:S01]  /*6ef0*/  SHF.R.S32.HI R74, RZ, 0x18, R74 ;  /* 0x00000018ff4a7819 */ /* 0x000fe2000001144a */
[C---:B------:R-:W-:Y:S01]  /*6f00*/  IMAD R61, R70.reuse, R65, RZ ;  /* 0x00000041463d7224 */ /* 0x040fe200078e02ff */
[----:B------:R-:W-:Y:S01]  /*6f10*/  SHF.R.S32.HI R77, RZ, 0x18, R77 ;  /* 0x00000018ff4d7819 */ /* 0x000fe2000001144d */
[-C--:B------:R-:W-:Y:S02]  /*6f20*/  IMAD R63, R73, R72.reuse, R63 ;  /* 0x00000048493f7224 */ /* 0x080fe400078e023f */
[----:B------:R-:W-:Y:S02]  /*6f30*/  IMAD R60, R75, R72, R60 ;  /* 0x000000484b3c7224 */ /* 0x000fe400078e023c */
[----:B------:R-:W-:Y:S01]  /*6f40*/  IMAD R62, R70, R66, RZ ;  /* 0x00000042463e7224 */ /* 0x000fe200078e02ff */
[----:B------:R-:W-:Y:S01]  /*6f50*/  I2IP.S8.S32.SAT R114, R63, R58, RZ ;  /* 0x0000003a3f727239 */ /* 0x000fe200000014ff */
[----:B------:R-:W-:Y:S02]  /*6f60*/  IMAD R61, R74, R72, R61 ;  /* 0x000000484a3d7224 */ /* 0x000fe400078e023d */
[----:B------:R-:W-:Y:S01]  /*6f70*/  IMAD R67, R70, R67, RZ ;  /* 0x0000004346437224 */ /* 0x000fe200078e02ff */
[----:B------:R-:W-:Y:S01]  /*6f80*/  I2IP.S8.S32.SAT R114, R57, R56, R114 ;  /* 0x0000003839727239 */ /* 0x000fe20000001472 */
[-C--:B------:R-:W-:Y:S02]  /*6f90*/  IMAD R62, R77, R72.reuse, R62 ;  /* 0x000000484d3e7224 */ /* 0x080fe400078e023e */
[----:B------:R-:W-:Y:S05]  /*6fa0*/  IMAD R67, R76, R72, R67 ;  /* 0x000000484c437224 */ /* 0x000fea00078e0243 */
[----:B------:R-:W-:Y:S04]  /*6fb0*/  I2IP.S8.S32.SAT R115, R67, R62, RZ ;  /* 0x0000003e43737239 */ /* 0x000fe800000014ff */
[----:B------:R-:W-:Y:S05]  /*6fc0*/  I2IP.S8.S32.SAT R115, R61, R60, R115 ;  /* 0x0000003c3d737239 */ /* 0x000fea0000001473 */
[----:B------:R1:W-:Y:S01]  /*6fd0*/  STS.128 [R159+0x4200], R112 ;  /* 0x004200709f007388 */ /* 0x0003e20000000c00 */
[----:B------:R-:W-:Y:S01]  /*6fe0*/  @!PT LDS RZ, [RZ] ;  /* 0x00000000fffff984 */ /* 0x000fe20000000800 */
[----:B------:R-:W-:Y:S01]  /*6ff0*/  @!PT LDS RZ, [RZ] ;  /* 0x00000000fffff984 */ /* 0x000fe20000000800 */
[----:B------:R-:W-:Y:S01]  /*7000*/  @!PT LDS RZ, [RZ] ;  /* 0x00000000fffff984 */ /* 0x000fe20000000800 */
[----:B------:R-:W-:Y:S01]  /*7010*/  @!PT LDS RZ, [RZ] ;  /* 0x00000000fffff984 */ /* 0x000fe20000000800 */
[----:B------:R2:W-:Y:S07]  /*7020*/  MEMBAR.ALL.CTA ;  /* 0x0000000000007992 */ /* 0x0005ee0000008000 */
[----:B--2---:R-:W2:Y:S02]  /*7030*/  FENCE.VIEW.ASYNC.S ;  /* 0x00000000000073c6 */ /* 0x004ea40000000000 */
[----:B--2---:R-:W-:Y:S06]  /*7040*/  BAR.SYNC.DEFER_BLOCKING 0x1, 0x80 ;  /* 0x0042000000007b1d */ /* 0x004fec0000010000 */
[----:B------:R-:W-:Y:S05]  /*7050*/  @P0 BRA `(.L_x_101) ;  /* 0x0000000000280947 */ /* 0x000fea0003800000 */
[----:B------:R-:W2:Y:S01]  /*7060*/  LDCU.64 UR6, c[0x0][0x348] ;  /* 0x00006900ff0677ac */ /* 0x000ea20008000a00 */
[----:B------:R-:W-:Y:S01]  /*7070*/  UIADD3 UR4, UPT, UPT, UR44, 0x4200, URZ ;  /* 0x000042002c047890 */ /* 0x000fe2000fffe0ff */
[----:B------:R-:W-:Y:S05]  /*7080*/  UMOV UR51, UR36 ;  /* 0x0000002400337c82 */ /* 0x000fea0008000000 */
[----:B------:R-:W-:Y:S04]  /*7090*/  MOV R157, UR4 ;  /* 0x00000004009d7c02 */ /* 0x000fe80008000f00 */
[----:B------:R-:W-:Y:S01]  /*70a0*/  R2UR UR48, R157 ;  /* 0x000000009d3072ca */ /* 0x000fe200000e0000 */
[----:B--2---:R-:W-:Y:S04]  /*70b0*/  UIADD3 UR4, UP0, UPT, UR6, 0x680, URZ ;  /* 0x0000068006047890 */ /* 0x004fe8000ff1e0ff */
[----:B------:R-:W-:Y:S09]  /*70c0*/  UIADD3.X UR5, UPT, UPT, URZ, UR7, URZ, UP0, !UPT ;  /* 0x00000007ff057290 */ /* 0x000ff200087fe4ff */
[----:B------:R2:W-:Y:S01]  /*70d0*/  UTMASTG.3D [UR48], [UR4] ;  /* 0x00000030040073b5 */ /* 0x0005e20008010000 */
[----:B------:R0:W-:Y:S01]  /*70e0*/  UTMACMDFLUSH ;  /* 0x00000000000079b7 */ /* 0x0001e20000000000 */
[----:B--2---:R-:W-:Y:S04]  /*70f0*/  DEPBAR.LE SB0, 0x1 ;  /* 0x000080400000791a */ /* 0x004fe80000000000 */
.L_x_101:
[----:B------:R-:W-:Y:S05]  /*7100*/  BSYNC.RECONVERGENT B0 ;  /* 0x0000000000007941 */ /* 0x000fea0003800200 */
.L_x_100:
[----:B------:R-:W-:Y:S06]  /*7110*/  BAR.SYNC.DEFER_BLOCKING 0x1, 0x80 ;  /* 0x0042000000007b1d */ /* 0x000fec0000010000 */
[----:B------:R-:W2:Y:S01]  /*7120*/  @P6 SYNCS.PHASECHK.TRANS64.TRYWAIT P0, [R111+URZ+0x30], R116 ;  /* 0x000030746f0065a7 */ /* 0x000ea200080011ff */
[----:B------:R-:W-:Y:S01]  /*7130*/  BSSY B1, `(.L_x_102) ;  /* 0x0000023000017945 */ /* 0x000fe20003800000 */
[----:B--2---:R-:W-:Y:S03]  /*7140*/  @P6 SEL R79, RZ, 0x1, !P0 ;  /* 0x00000001ff4f6807 */ /* 0x004fe60004000000 */
[----:B------:R-:W-:Y:S05]  /*7150*/  @!P6 BRA `(.L_x_103) ;  /* 0x000000000080e947 */ /* 0x000fea0003800000 */
[----:B------:R-:W-:Y:S01]  /*7160*/  ISETP.NE.AND P1, PT, R108, RZ, PT ;  /* 0x000000ff6c00720c */ /* 0x000fe20003f25270 */
[----:B------:R-:W-:Y:S01]  /*7170*/  BSSY B0, `(.L_x_104) ;  /* 0x000000a000007945 */ /* 0x000fe20003800000 */
[----:B------:R-:W-:Y:S11]  /*7180*/  ISETP.NE.AND P0, PT, R79, RZ, PT ;  /* 0x000000ff4f00720c */ /* 0x000ff60003f05270 */
[----:B------:R-:W-:Y:S04]  /*7190*/  @P1 IMAD R110, R151, 0x2000, R110 ;  /* 0x00002000976e1824 */ /* 0x000fe800078e026e */
[--C-:B------:R-:W-:Y:S01]  /*71a0*/  @P1 IMAD.IADD R109, R109, 0x1, R110.reuse ;  /* 0x000000016d6d1824 */ /* 0x100fe200078e026e */
[----:B------:R-:W-:Y:S01]  /*71b0*/  @P1 IADD3 R3, PT, PT, R156, R110, RZ ;  /* 0x0000006e9c031210 */ /* 0x000fe20007ffe0ff */
[----:B------:R-:W-:Y:S01]  /*71c0*/  @P1 IMAD.IADD R2, R155, 0x1, R110 ;  /* 0x000000019b021824 */ /* 0x000fe200078e026e */
[----:B------:R-:W-:Y:S06]  /*71d0*/  @P0 BRA `(.L_x_105) ;  /* 0x00000000000c0947 */ /* 0x000fec0003800000 */
[----:B------:R-:W-:Y:S04]  /*71e0*/  SHF.L.U32 R0, R150, 0x1f, RZ ;  /* 0x0000001f96007819 */ /* 0x000fe800000006ff */
[----:B------:R-:W2:Y:S02]  /*71f0*/  SYNCS.PHASECHK.TRANS64.TRYWAIT P0, [R111+URZ+0x30], R0 ;  /* 0x000030006f0075a7 */ /* 0x000ea400080011ff */
[----:B--2---:R-:W-:Y:S05]  /*7200*/  @!P0 BRA `(.L_x_106) ;  /* 0x0000001c00e48947 */ /* 0x004fea0003800000 */
.L_x_105:
[----:B------:R-:W-:Y:S05]  /*7210*/  BSYNC B0 ;  /* 0x0000000000007941 */ /* 0x000fea0003800000 */
.L_x_104:
[----:B------:R-:W-:Y:S01]  /*7220*/  ISETP.NE.AND P0, PT, R108, RZ, PT ;  /* 0x000000ff6c00720c */ /* 0x000fe20003f05270 */
[----:B--2---:R-:W-:Y:S02]  /*7230*/  VIADD R111, R111, 0x40 ;  /* 0x000000406f6f7836 */ /* 0x004fe40000000000 */
[----:B------:R-:W-:Y:S02]  /*7240*/  IMAD.U32 R0, RZ, RZ, UR45 ;  /* 0x0000002dff007e24 */ /* 0x000fe4000f8e00ff */
[----:B------:R-:W-:Y:S03]  /*7250*/  VIADD R151, R151, 0x1 ;  /* 0x0000000197977836 */ /* 0x000fe60000000000 */
[----:B------:R-:W-:Y:S05]  /*7260*/  PRMT R0, R0, 0x654, R111 ;  /* 0x0000065400007816 */ /* 0x000fea000000006f */
[----:B------:R2:W3:Y:S04]  /*7270*/  @P0 LDS.128 R92, [R110+0x200] ;  /* 0x000200006e5c0984 */ /* 0x0004e80000000c00 */
[----:B------:R2:W4:Y:S04]  /*7280*/  @P0 LDS.128 R80, [R3+0x200] ;  /* 0x0002000003500984 */ /* 0x0005280000000c00 */
        /* <DEDUP_REMOVED lines=13> */
.L_x_103:
[----:B------:R-:W-:Y:S05]  /*7360*/  BSYNC B1 ;  /* 0x0000000000017941 */ /* 0x000fea0003800000 */
.L_x_102:
[----:B--2---:R-:W-:Y:S05]  /*7370*/  VIADD R3, R71, 0x40 ;  /* 0x0000004047037836 */ /* 0x004fea0000000000 */
[----:B------:R-:W-:Y:S04]  /*7380*/  SHF.R.U32.HI R3, RZ, 0x15, R3 ;  /* 0x00000015ff037819 */ /* 0x000fe80000011603 */
[----:B------:R-:W-:Y:S11]  /*7390*/  LOP3.LUT P0, RZ, R3, 0x3, R146, 0x48, !PT ;  /* 0x0000000303ff7812 */ /* 0x000ff60007804892 */
[----:B------:R-:W-:Y:S02]  /*73a0*/  @!UPT UIADD3 URZ, UPT, UPT, URZ, URZ, URZ ;  /* 0x000000fffffff290 */ /* 0x000fe4000fffe0ff */
[----:B------:R-:W-:Y:S05]  /*73b0*/  @!P0 BRA `(.L_x_107) ;  /* 0x0000000000408947 */ /* 0x000fea0003800000 */
[----:B------:R-:W2:Y:S01]  /*73c0*/  LDCU.64 UR8, c[0x4][0x70] ;  /* 0x01000e00ff0877ac */ /* 0x000ea20008000a00 */
[----:B------:R-:W-:Y:S01]  /*73d0*/  MOV R3, 0x0 ;  /* 0x0000000000037802 */ /* 0x000fe20000000f00 */
[----:B------:R-:W-:Y:S02]  /*73e0*/  HFMA2 R12, -RZ, RZ, 0, 5.9604644775390625e-08 ;  /* 0x00000001ff0c7431 */ /* 0x000fe400000001ff */
[----:B------:R-:W-:Y:S02]  /*73f0*/  IMAD.MOV.U32 R8, RZ, RZ, 0x192 ;  /* 0x00000192ff087424 */ /* 0x000fe400078e00ff */
[----:B------:R-:W-:Y:S01]  /*7400*/  IMAD.MOV.U32 R13, RZ, RZ, RZ ;  /* 0x000000ffff0d7224 */ /* 0x000fe200078e00ff */
[----:B------:R-:W5:Y:S01]  /*7410*/  LDCU.64 UR6, c[0x4][0x78] ;  /* 0x01000f00ff0677ac */ /* 0x000f620008000a00 */
[----:B------:R-:W1:Y:S01]  /*7420*/  LDC.64 R2, c[0x4][R3] ;  /* 0x0100000003027b82 */ /* 0x000e620000000a00 */
[----:B------:R-:W3:Y:S01]  /*7430*/  LDCU.64 UR4, c[0x4][0x10] ;  /* 0x01000200ff0477ac */ /* 0x000ee20008000a00 */
[----:B--2---:R-:W-:Y:S01]  /*7440*/  MOV R5, UR9 ;  /* 0x0000000900057c02 */ /* 0x004fe20008000f00 */
[----:B------:R-:W-:Y:S01]  /*7450*/  IMAD.U32 R4, RZ, RZ, UR8 ;  /* 0x00000008ff047e24 */ /* 0x000fe2000f8e00ff */
[----:B-----5:R-:W-:Y:S01]  /*7460*/  MOV R7, UR7 ;  /* 0x0000000700077c02 */ /* 0x020fe20008000f00 */
[----:B------:R-:W-:Y:S01]  /*7470*/  IMAD.U32 R6, RZ, RZ, UR6 ;  /* 0x00000006ff067e24 */ /* 0x000fe2000f8e00ff */
[----:B---3--:R-:W-:Y:S01]  /*7480*/  MOV R11, UR5 ;  /* 0x00000005000b7c02 */ /* 0x008fe20008000f00 */
[----:B------:R-:W-:Y:S02]  /*7490*/  IMAD.U32 R10, RZ, RZ, UR4 ;  /* 0x00000004ff0a7e24 */ /* 0x000fe4000f8e00ff */
[----:B------:R-:W-:Y:S07]  /*74a0*/  LEPC R20, `(.L_x_107) ;  /* 0x000000001014794e */ /* 0x000fee0000000000 */
[----:B-1--4-:R-:W-:Y:S05]  /*74b0*/  CALL.ABS.NOINC R2 ;  /* 0x0000000002007343 */ /* 0x012fea0003c00000 */
.L_x_107:
[----:B------:R-:W-:Y:S01]  /*74c0*/  ISETP.NE.AND P0, PT, R158, RZ, PT ;  /* 0x000000ff9e00720c */ /* 0x000fe20003f05270 */
[----:B------:R-:W-:Y:S05]  /*74d0*/  WARPSYNC.ALL ;  /* 0x0000000000007948 */ /* 0x000fea0003800000 */
[----:B---3--:R-:W-:Y:S01]  /*74e0*/  IMAD.U32 R131, R94, 0x10000, RZ ;  /* 0x000100005e837824 */ /* 0x008fe200078e00ff */
[----:B------:R-:W-:Y:S01]  /*74f0*/  R2UR UR4, R71 ;  /* 0x00000000470472ca */ /* 0x000fe200000e0000 */
[----:B----4-:R-:W-:Y:S01]  /*7500*/  IMAD.U32 R125, R80, 0x10000, RZ ;  /* 0x00010000507d7824 */ /* 0x010fe200078e00ff */
[C---:B------:R-:W-:Y:S01]  /*7510*/  SHF.L.U32 R135, R92.reuse, 0x10, RZ ;  /* 0x000000105c877819 */ /* 0x040fe200000006ff */
[----:B-1----:R-:W-:Y:S01]  /*7520*/  IMAD.U32 R110, R85, 0x10000, RZ ;  /* 0x00010000556e7824 */ /* 0x002fe200078e00ff */
[----:B------:R-:W-:Y:S01]  /*7530*/  PRMT R3, R92, 0x8880, RZ ;  /* 0x000088805c037816 */ /* 0x000fe200000000ff */
[----:B------:R-:W-:Y:S01]  /*7540*/  IMAD.SHL.U32 R118, R82, 0x100, RZ ;  /* 0x0000010052767824 */ /* 0x000fe200078e00ff */
[----:B------:R-:W-:Y:S01]  /*7550*/  SHF.L.U32 R73, R92, 0x8, RZ ;  /* 0x000000085c497819 */ /* 0x000fe200000006ff */
[----:B------:R-:W-:Y:S01]  /*7560*/  IMAD.SHL.U32 R103, R87, 0x100, RZ ;  /* 0x0000010057677824 */ /* 0x000fe200078e00ff */
[----:B------:R-:W-:Y:S01]  /*7570*/  SHF.R.S32.HI R0, RZ, 0x18, R135 ;  /* 0x00000018ff007819 */ /* 0x000fe20000011487 */
[----:B------:R-:W-:Y:S01]  /*7580*/  BSSY.RECONVERGENT B0, `(.L_x_108) ;  /* 0x0000124000007945 */ /* 0x000fe20003800200 */
[----:B------:R-:W-:Y:S02]  /*7590*/  SHF.R.S32.HI R73, RZ, 0x18, R73 ;  /* 0x00000018ff497819 */ /* 0x000fe40000011449 */
[----:B------:R-:W-:Y:S01]  /*75a0*/  R2UR UR5, R78 ;  /* 0x000000004e0572ca */ /* 0x000fe200000e0000 */
[----:B------:R-:W1:Y:S01]  /*75b0*/  LDTM.x64 R4, tmem[UR4+0x40] ;  /* 0x00004004000479ee */ /* 0x000e620008340000 */
[----:B------:R-:W-:Y:S01]  /*75c0*/  NOP ;  /* 0x0000000000007918 */ /* 0x000fe20000000000 */
[----:B------:R-:W-:Y:S02]  /*75d0*/  SHF.R.S32.HI R74, RZ, 0x18, R92 ;  /* 0x00000018ff4a7819 */ /* 0x000fe4000001145c */
[C---:B------:R-:W-:Y:S02]  /*75e0*/  SHF.L.U32 R2, R93.reuse, 0x10, RZ ;  /* 0x000000105d027819 */ /* 0x040fe400000006ff */
[----:B------:R-:W-:Y:S02]  /*75f0*/  PRMT R134, R93, 0x8880, RZ ;  /* 0x000088805d867816 */ /* 0x000fe400000000ff */
[----:B------:R-:W-:Y:S02]  /*7600*/  PRMT R132, R94, 0x8880, RZ ;  /* 0x000088805e847816 */ /* 0x000fe400000000ff */
[----:B------:R-:W-:Y:S02]  /*7610*/  SHF.R.S32.HI R75, RZ, 0x18, R93 ;  /* 0x00000018ff4b7819 */ /* 0x000fe4000001145d */
[----:B------:R-:W-:Y:S01]  /*7620*/  UIADD3 UR4, UPT, UPT, UR5, 0xa0, URZ ;  /* 0x000000a005047890 */ /* 0x000fe2000fffe0ff */
[C---:B------:R-:W-:Y:S02]  /*7630*/  PRMT R129, R95.reuse, 0x8880, RZ ;  /* 0x000088805f817816 */ /* 0x040fe400000000ff */
[----:B------:R-:W-:Y:S01]  /*7640*/  SHF.R.S32.HI R76, RZ, 0x18, R94 ;  /* 0x00000018ff4c7819 */ /* 0x000fe2000001145e */
[----:B------:R-:W-:Y:S01]  /*7650*/  UPRMT UR4, UR45, 0x654, UR4 ;  /* 0x000006542d047896 */ /* 0x000fe20008000004 */
[----:B------:R-:W-:Y:S02]  /*7660*/  SHF.L.U32 R128, R95, 0x10, RZ ;  /* 0x000000105f807819 */ /* 0x000fe400000006ff */
[----:B------:R-:W-:Y:S02]  /*7670*/  PRMT R126, R80, 0x8880, RZ ;  /* 0x00008880507e7816 */ /* 0x000fe400000000ff */
[----:B------:R-:W-:Y:S02]  /*7680*/  SHF.R.S32.HI R77, RZ, 0x18, R95 ;  /* 0x00000018ff4d7819 */ /* 0x000fe4000001145f */
[C---:B------:R-:W-:Y:S01]  /*7690*/  PRMT R123, R81.reuse, 0x8880, RZ ;  /* 0x00008880517b7816 */ /* 0x040fe200000000ff */
[C---:B-1----:R-:W-:Y:S01]  /*76a0*/  IMAD R4, R70.reuse, R4, RZ ;  /* 0x0000000446047224 */ /* 0x042fe200078e02ff */
[----:B------:R-:W-:Y:S01]  /*76b0*/  SYNCS.ARRIVE.TRANS64.RED.A1T0 RZ, [UR4], RZ ;  /* 0x000000ffffff79a7 */ /* 0x000fe20008100404 */
[C---:B------:R-:W-:Y:S01]  /*76c0*/  IMAD R5, R70.reuse, R5, RZ ;  /* 0x0000000546057224 */ /* 0x040fe200078e02ff */
[----:B------:R-:W-:Y:S01]  /*76d0*/  SHF.R.S32.HI R78, RZ, 0x18, R80 ;  /* 0x00000018ff4e7819 */ /* 0x000fe20000011450 */
[----:B------:R-:W-:Y:S01]  /*76e0*/  IMAD R6, R70, R6, RZ ;  /* 0x0000000646067224 */ /* 0x000fe200078e02ff */
[----:B------:R-:W-:Y:S01]  /*76f0*/  SHF.L.U32 R122, R81, 0x10, RZ ;  /* 0x00000010517a7819 */ /* 0x000fe200000006ff */
[-C--:B------:R-:W-:Y:S01]  /*7700*/  IMAD R4, R3, R72.reuse, R4 ;  /* 0x0000004803047224 */ /* 0x080fe200078e0204 */
[----:B------:R-:W-:Y:S01]  /*7710*/  PRMT R120, R82, 0x8880, RZ ;  /* 0x0000888052787816 */ /* 0x000fe200000000ff */
[----:B------:R-:W-:Y:S01]  /*7720*/  IMAD R7, R70, R7, RZ ;  /* 0x0000000746077224 */ /* 0x000fe200078e02ff */
[----:B------:R-:W-:Y:S01]  /*7730*/  SHF.R.S32.HI R79, RZ, 0x18, R81 ;  /* 0x00000018ff4f7819 */ /* 0x000fe20000011451 */
[-C--:B------:R-:W-:Y:S01]  /*7740*/  IMAD R5, R0, R72.reuse, R5 ;  /* 0x0000004800057224 */ /* 0x080fe200078e0205 */
[----:B------:R-:W-:Y:S01]  /*7750*/  SHF.L.U32 R119, R82, 0x10, RZ ;  /* 0x0000001052777819 */ /* 0x000fe200000006ff */
[----:B------:R-:W-:Y:S01]  /*7760*/  IMAD R6, R73, R72, R6 ;  /* 0x0000004849067224 */ /* 0x000fe200078e0206 */
[----:B------:R-:W-:Y:S01]  /*7770*/  MOV R73, R134 ;  /* 0x0000008600497202 */ /* 0x000fe20000000f00 */
[----:B------:R-:W-:Y:S01]  /*7780*/  IMAD R7, R74, R72, R7 ;  /* 0x000000484a077224 */ /* 0x000fe200078e0207 */
[----:B------:R-:W-:Y:S01]  /*7790*/  SHF.R.S32.HI R74, RZ, 0x18, R2 ;  /* 0x00000018ff4a7819 */ /* 0x000fe20000011402 */
[C---:B------:R-:W-:Y:S01]  /*77a0*/  IMAD R2, R70.reuse, R17, RZ ;  /* 0x0000001146027224 */ /* 0x040fe200078e02ff */
[----:B------:R-:W-:Y:S01]  /*77b0*/  PRMT R117, R83, 0x8880, RZ ;  /* 0x0000888053757816 */ /* 0x000fe200000000ff */
[C---:B------:R-:W-:Y:S01]  /*77c0*/  IMAD R17, R70.reuse, R21, RZ ;  /* 0x0000001546117224 */ /* 0x040fe200078e02ff */
[----:B------:R-:W-:Y:S01]  /*77d0*/  I2IP.S8.S32.SAT R140, R7, R6, RZ ;  /* 0x00000006078c7239 */ /* 0x000fe200000014ff */
[C---:B------:R-:W-:Y:S01]  /*77e0*/  IMAD R21, R70.reuse, R25, RZ ;  /* 0x0000001946157224 */ /* 0x040fe200078e02ff */
[----:B------:R-:W-:Y:S01]  /*77f0*/  SHF.R.S32.HI R6, RZ, 0x18, R131 ;  /* 0x00000018ff067819 */ /* 0x000fe20000011483 */
[C---:B------:R-:W-:Y:S01]  /*7800*/  IMAD R25, R70.reuse, R29, RZ ;  /* 0x0000001d46197224 */ /* 0x040fe200078e02ff */
[----:B------:R-:W-:Y:S01]  /*7810*/  I2IP.S8.S32.SAT R140, R5, R4, R140 ;  /* 0x00000004058c7239 */ /* 0x000fe2000000148c */
[C---:B------:R-:W-:Y:S01]  /*7820*/  IMAD R29, R70.reuse, R33, RZ ;  /* 0x00000021461d7224 */ /* 0x040fe200078e02ff */
[----:B------:R-:W-:Y:S01]  /*7830*/  SHF.R.S32.HI R5, RZ, 0x18, R128 ;  /* 0x00000018ff057819 */ /* 0x000fe20000011480 */
[C---:B------:R-:W-:Y:S01]  /*7840*/  IMAD R8, R70.reuse, R8, RZ ;  /* 0x0000000846087224 */ /* 0x040fe200078e02ff */
[----:B------:R-:W-:Y:S01]  /*7850*/  SHF.L.U32 R116, R83, 0x10, RZ ;  /* 0x0000001053747819 */ /* 0x000fe200000006ff */
[----:B------:R-:W-:Y:S01]  /*7860*/  IMAD R33, R70, R37, RZ ;  /* 0x0000002546217224 */ /* 0x000fe200078e02ff */
[----:B------:R-:W-:Y:S01]  /*7870*/  PRMT R114, R84, 0x8880, RZ ;  /* 0x0000888054727816 */ /* 0x000fe200000000ff */
[----:B------:R-:W-:Y:S01]  /*7880*/  IMAD R37, R70, R41, RZ ;  /* 0x0000002946257224 */ /* 0x000fe200078e02ff */
[----:B------:R-:W-:Y:S01]  /*7890*/  SHF.L.U32 R113, R84, 0x10, RZ ;  /* 0x0000001054717819 */ /* 0x000fe200000006ff */
[C---:B------:R-:W-:Y:S01]  /*78a0*/  IMAD R9, R70.reuse, R9, RZ ;  /* 0x0000000946097224 */ /* 0x040fe200078e02ff */
[C---:B------:R-:W-:Y:S01]  /*78b0*/  PRMT R111, R85.reuse, 0x8880, RZ ;  /* 0x00008880556f7816 */ /* 0x040fe200000000ff */
[C---:B------:R-:W-:Y:S01]  /*78c0*/  IMAD R41, R70.reuse, R45, RZ ;  /* 0x0000002d46297224 */ /* 0x040fe200078e02ff */
[----:B------:R-:W-:Y:S01]  /*78d0*/  SHF.L.U32 R109, R85, 0x8, RZ ;  /* 0x00000008556d7819 */ /* 0x000fe200000006ff */
[----:B------:R-:W-:Y:S01]  /*78e0*/  IMAD R45, R70, R49, RZ ;  /* 0x00000031462d7224 */ /* 0x000fe200078e02ff */
[----:B------:R-:W-:Y:S01]  /*78f0*/  PRMT R108, R86, 0x8880, RZ ;  /* 0x00008880566c7816 */ /* 0x000fe200000000ff */
[----:B------:R-:W-:Y:S01]  /*7900*/  IMAD R10, R70, R10, RZ ;  /* 0x0000000a460a7224 */ /* 0x000fe200078e02ff */
[----:B------:R-:W-:Y:S01]  /*7910*/  SHF.L.U32 R107, R86, 0x10, RZ ;  /* 0x00000010566b7819 */ /* 0x000fe200000006ff */
[C---:B------:R-:W-:Y:S01]  /*7920*/  IMAD R49, R70.reuse, R53, RZ ;  /* 0x0000003546317224 */ /* 0x040fe200078e02ff */
[----:B------:R-:W-:Y:S01]  /*7930*/  PRMT R105, R87, 0x8880, RZ ;  /* 0x0000888057697816 */ /* 0x000fe200000000ff */
[-C--:B------:R-:W-:Y:S01]  /*7940*/  IMAD R8, R73, R72.reuse, R8 ;  /* 0x0000004849087224 */ /* 0x080fe200078e0208 */
[----:B------:R-:W-:Y:S01]  /*7950*/  SHF.L.U32 R104, R87, 0x10, RZ ;  /* 0x0000001057687819 */ /* 0x000fe200000006ff */
[----:B------:R-:W-:Y:S01]  /*7960*/  IMAD R53, R70, R57, RZ ;  /* 0x0000003946357224 */ /* 0x000fe200078e02ff */
[----:B------:R-:W-:Y:S01]  /*7970*/  PRMT R102, R88, 0x8880, RZ ;  /* 0x0000888058667816 */ /* 0x000fe200000000ff */
[----:B------:R-:W-:Y:S01]  /*7980*/  IMAD R11, R70, R11, RZ ;  /* 0x0000000b460b7224 */ /* 0x000fe200078e02ff */
[----:B------:R-:W-:Y:S01]  /*7990*/  SHF.L.U32 R101, R88, 0x10, RZ ;  /* 0x0000001058657819 */ /* 0x000fe200000006ff */
[----:B------:R-:W-:Y:S01]  /*79a0*/  IMAD R57, R70, R61, RZ ;  /* 0x0000003d46397224 */ /* 0x000fe200078e02ff */
[C---:B------:R-:W-:Y:S01]  /*79b0*/  PRMT R99, R89.reuse, 0x8880, RZ ;  /* 0x0000888059637816 */ /* 0x040fe200000000ff */
[----:B------:R-:W-:Y:S01]  /*79c0*/  IMAD R9, R74, R72, R9 ;  /* 0x000000484a097224 */ /* 0x000fe200078e0209 */
[----:B------:R-:W-:Y:S01]  /*79d0*/  SHF.L.U32 R98, R89, 0x10, RZ ;  /* 0x0000001059627819 */ /* 0x000fe200000006ff */
[----:B------:R-:W-:Y:S01]  /*79e0*/  IMAD R61, R70, R65, RZ ;  /* 0x00000041463d7224 */ /* 0x000fe200078e02ff */
[----:B------:R-:W-:Y:S01]  /*79f0*/  PRMT R96, R90, 0x8880, RZ ;  /* 0x000088805a607816 */ /* 0x000fe200000000ff */
[C---:B------:R-:W-:Y:S01]  /*7a00*/  IMAD R12, R70.reuse, R12, RZ ;  /* 0x0000000c460c7224 */ /* 0x040fe200078e02ff */
[----:B------:R-:W-:Y:S01]  /*7a10*/  SHF.L.U32 R92, R91, 0x10, RZ ;  /* 0x000000105b5c7819 */ /* 0x000fe200000006ff */
[----:B------:R-:W-:Y:S01]  /*7a20*/  IMAD.MOV.U32 R65, RZ, RZ, R132 ;  /* 0x000000ffff417224 */ /* 0x000fe200078e0084 */
[----:B------:R-:W-:Y:S01]  /*7a30*/  SHF.L.U32 R133, R93, 0x8, RZ ;  /* 0x000000085d857819 */ /* 0x000fe200000006ff */
[C---:B------:R-:W-:Y:S01]  /*7a40*/  IMAD R13, R70.reuse, R13, RZ ;  /* 0x0000000d460d7224 */ /* 0x040fe200078e02ff */
[----:B------:R-:W-:Y:S01]  /*7a50*/  PRMT R93, R91, 0x8880, RZ ;  /* 0x000088805b5d7816 */ /* 0x000fe200000000ff */
[C---:B------:R-:W-:Y:S01]  /*7a60*/  IMAD R14, R70.reuse, R14, RZ ;  /* 0x0000000e460e7224 */ /* 0x040fe200078e02ff */
[----:B------:R-:W-:Y:S01]  /*7a70*/  SHF.R.S32.HI R7, RZ, 0x18, R133 ;  /* 0x00000018ff077819 */ /* 0x000fe20000011485 */
[----:B------:R-:W-:Y:S01]  /*7a80*/  IMAD R15, R70, R15, RZ ;  /* 0x0000000f460f7224 */ /* 0x000fe200078e02ff */
[----:B------:R-:W-:Y:S01]  /*7a90*/  SHF.L.U32 R130, R94, 0x8, RZ ;  /* 0x000000085e827819 */ /* 0x000fe200000006ff */
[----:B------:R-:W-:Y:S01]  /*7aa0*/  IMAD R0, R70, R16, RZ ;  /* 0x0000001046007224 */ /* 0x000fe200078e02ff */
[----:B------:R-:W-:Y:S01]  /*7ab0*/  SHF.L.U32 R127, R95, 0x8, RZ ;  /* 0x000000085f7f7819 */ /* 0x000fe200000006ff */
[-C--:B------:R-:W-:Y:S01]  /*7ac0*/  IMAD R10, R7, R72.reuse, R10 ;  /* 0x00000048070a7224 */ /* 0x080fe200078e020a */
[----:B------:R-:W-:Y:S01]  /*7ad0*/  MOV R7, R129 ;  /* 0x0000008100077202 */ /* 0x000fe20000000f00 */
[-C--:B------:R-:W-:Y:S01]  /*7ae0*/  IMAD R11, R75, R72.reuse, R11 ;  /* 0x000000484b0b7224 */ /* 0x080fe200078e020b */
[----:B------:R-:W-:Y:S01]  /*7af0*/  SHF.R.S32.HI R73, RZ, 0x18, R130 ;  /* 0x00000018ff497819 */ /* 0x000fe20000011482 */
[-C--:B------:R-:W-:Y:S01]  /*7b00*/  IMAD R12, R65, R72.reuse, R12 ;  /* 0x00000048410c7224 */ /* 0x080fe200078e020c */
[----:B------:R-:W-:Y:S01]  /*7b10*/  SHF.R.S32.HI R4, RZ, 0x18, R127 ;  /* 0x00000018ff047819 */ /* 0x000fe2000001147f */
[----:B------:R-:W-:Y:S01]  /*7b20*/  IMAD R13, R6, R72, R13 ;  /* 0x00000048060d7224 */ /* 0x000fe200078e020d */
[----:B------:R-:W-:Y:S01]  /*7b30*/  I2IP.S8.S32.SAT R10, R11, R10, RZ ;  /* 0x0000000a0b0a7239 */ /* 0x000fe200000014ff */
[-C--:B------:R-:W-:Y:S01]  /*7b40*/  IMAD R14, R73, R72.reuse, R14 ;  /* 0x00000048490e7224 */ /* 0x080fe200078e020e */
[----:B------:R-:W-:Y:S01]  /*7b50*/  SHF.R.S32.HI R6, RZ, 0x18, R125 ;  /* 0x00000018ff067819 */ /* 0x000fe2000001147d */
[----:B------:R-:W-:Y:S01]  /*7b60*/  IMAD R15, R76, R72, R15 ;  /* 0x000000484c0f7224 */ /* 0x000fe200078e020f */
[----:B------:R-:W-:Y:S01]  /*7b70*/  I2IP.S8.S32.SAT R141, R9, R8, R10 ;  /* 0x00000008098d7239 */ /* 0x000fe2000000140a */
[----:B------:R-:W-:Y:S01]  /*7b80*/  IMAD R3, R70, R18, RZ ;  /* 0x0000001246037224 */ /* 0x000fe200078e02ff */
[----:B------:R-:W-:Y:S01]  /*7b90*/  SHF.L.U32 R124, R80, 0x8, RZ ;  /* 0x00000008507c7819 */ /* 0x000fe200000006ff */
[----:B------:R-:W-:Y:S01]  /*7ba0*/  IMAD R0, R7, R72, R0 ;  /* 0x0000004807007224 */ /* 0x000fe200078e0200 */
[----:B------:R-:W-:Y:S01]  /*7bb0*/  I2IP.S8.S32.SAT R14, R15, R14, RZ ;  /* 0x0000000e0f0e7239 */ /* 0x000fe200000014ff */
[----:B------:R-:W-:Y:S01]  /*7bc0*/  IMAD R19, R70, R19, RZ ;  /* 0x0000001346137224 */ /* 0x000fe200078e02ff */
[----:B------:R-:W-:Y:S01]  /*7bd0*/  SHF.R.S32.HI R7, RZ, 0x18, R124 ;  /* 0x00000018ff077819 */ /* 0x000fe2000001147c */
[----:B------:R-:W-:Y:S01]  /*7be0*/  IMAD R2, R5, R72, R2 ;  /* 0x0000004805027224 */ /* 0x000fe200078e0202 */
[----:B------:R-:W-:Y:S01]  /*7bf0*/  I2IP.S8.S32.SAT R142, R13, R12, R14 ;  /* 0x0000000c0d8e7239 */ /* 0x000fe2000000140e */
[----:B------:R-:W-:Y:S01]  /*7c00*/  IMAD R3, R4, R72, R3 ;  /* 0x0000004804037224 */ /* 0x000fe200078e0203 */
[----:B------:R-:W-:Y:S01]  /*7c10*/  MOV R5, R126 ;  /* 0x0000007e00057202 */ /* 0x000fe20000000f00 */
[C---:B------:R-:W-:Y:S01]  /*7c20*/  IMAD R16, R70.reuse, R20, RZ ;  /* 0x0000001446107224 */ /* 0x040fe200078e02ff */
[----:B------:R-:W-:Y:S01]  /*7c30*/  SHF.R.S32.HI R4, RZ, 0x18, R122 ;  /* 0x00000018ff047819 */ /* 0x000fe2000001147a */
[----:B------:R-:W-:Y:S01]  /*7c40*/  IMAD R19, R77, R72, R19 ;  /* 0x000000484d137224 */ /* 0x000fe200078e0213 */
[----:B------:R-:W-:Y:S01]  /*7c50*/  SHF.R.S32.HI R80, RZ, 0x18, R82 ;  /* 0x00000018ff507819 */ /* 0x000fe20000011452 */
[C---:B------:R-:W-:Y:S01]  /*7c60*/  IMAD R18, R70.reuse, R22, RZ ;  /* 0x0000001646127224 */ /* 0x040fe200078e02ff */
[----:B------:R-:W-:Y:S01]  /*7c70*/  SHF.R.S32.HI R82, RZ, 0x18, R84 ;  /* 0x00000018ff527819 */ /* 0x000fe20000011454 */
[-C--:B------:R-:W-:Y:S01]  /*7c80*/  IMAD R16, R5, R72.reuse, R16 ;  /* 0x0000004805107224 */ /* 0x080fe200078e0210 */
[----:B------:R-:W-:Y:S01]  /*7c90*/  I2IP.S8.S32.SAT R19, R19, R3, RZ ;  /* 0x0000000313137239 */ /* 0x000fe200000014ff */
[----:B------:R-:W-:Y:S01]  /*7ca0*/  IMAD R23, R70, R23, RZ ;  /* 0x0000001746177224 */ /* 0x000fe200078e02ff */
[----:B------:R-:W-:Y:S01]  /*7cb0*/  MOV R3, R123 ;  /* 0x0000007b00037202 */ /* 0x000fe20000000f00 */
[----:B------:R-:W-:Y:S01]  /*7cc0*/  IMAD R17, R6, R72, R17 ;  /* 0x0000004806117224 */ /* 0x000fe200078e0211 */
[----:B------:R-:W-:Y:S01]  /*7cd0*/  I2IP.S8.S32.SAT R143, R2, R0, R19 ;  /* 0x00000000028f7239 */ /* 0x000fe20000001413 */
[----:B------:R-:W-:Y:S01]  /*7ce0*/  IMAD R20, R70, R24, RZ ;  /* 0x0000001846147224 */ /* 0x000fe200078e02ff */
[----:B------:R-:W-:Y:S01]  /*7cf0*/  MOV R5, R120 ;  /* 0x0000007800057202 */ /* 0x000fe20000000f00 */
[-C--:B------:R-:W-:Y:S01]  /*7d00*/  IMAD R18, R7, R72.reuse, R18 ;  /* 0x0000004807127224 */ /* 0x080fe200078e0212 */
[----:B------:R-:W-:Y:S01]  /*7d10*/  SHF.L.U32 R121, R81, 0x8, RZ ;  /* 0x0000000851797819 */ /* 0x000fe200000006ff */
[-C--:B------:R-:W-:Y:S01]  /*7d20*/  IMAD R23, R78, R72.reuse, R23 ;  /* 0x000000484e177224 */ /* 0x080fe200078e0217 */
[----:B------:R1:W-:Y:S01]  /*7d30*/  STS.128 [R144+UR44+0x6200], R140 ;  /* 0x0062008c90007988 */ /* 0x0003e20008000c2c */
[----:B------:R-:W-:Y:S01]  /*7d40*/  IMAD R20, R3, R72, R20 ;  /* 0x0000004803147224 */ /* 0x000fe200078e0214 */
[----:B------:R-:W-:Y:S01]  /*7d50*/  SHF.R.S32.HI R3, RZ, 0x18, R121 ;  /* 0x00000018ff037819 */ /* 0x000fe20000011479 */
[C---:B------:R-:W-:Y:S01]  /*7d60*/  IMAD R22, R70.reuse, R26, RZ ;  /* 0x0000001a46167224 */ /* 0x040fe200078e02ff */
[----:B------:R-:W-:Y:S01]  /*7d70*/  I2IP.S8.S32.SAT R18, R23, R18, RZ ;  /* 0x0000001217127239 */ /* 0x000fe200000014ff */
[----:B------:R-:W-:Y:S01]  /*7d80*/  IMAD R27, R70, R27, RZ ;  /* 0x0000001b461b7224 */ /* 0x000fe200078e02ff */
[----:B------:R-:W-:Y:S01]  /*7d90*/  SHF.R.S32.HI R0, RZ, 0x18, R119 ;  /* 0x00000018ff007819 */ /* 0x000fe20000011477 */
[----:B------:R-:W-:Y:S01]  /*7da0*/  IMAD R21, R4, R72, R21 ;  /* 0x0000004804157224 */ /* 0x000fe200078e0215 */
[----:B------:R-:W-:Y:S01]  /*7db0*/  I2IP.S8.S32.SAT R16, R17, R16, R18 ;  /* 0x0000001011107239 */ /* 0x000fe20000001412 */
[C---:B------:R-:W-:Y:S01]  /*7dc0*/  IMAD R24, R70.reuse, R28, RZ ;  /* 0x0000001c46187224 */ /* 0x040fe200078e02ff */
[----:B------:R-:W-:Y:S01]  /*7dd0*/  SHF.R.S32.HI R7, RZ, 0x18, R118 ;  /* 0x00000018ff077819 */ /* 0x000fe20000011476 */
[-C--:B------:R-:W-:Y:S01]  /*7de0*/  IMAD R22, R3, R72.reuse, R22 ;  /* 0x0000004803167224 */ /* 0x080fe200078e0216 */
[----:B------:R-:W-:Y:S01]  /*7df0*/  SHF.R.S32.HI R81, RZ, 0x18, R83 ;  /* 0x00000018ff517819 */ /* 0x000fe20000011453 */
[----:B------:R-:W-:Y:S01]  /*7e00*/  IMAD R27, R79, R72, R27 ;  /* 0x000000484f1b7224 */ /* 0x000fe200078e021b */
[----:B------:R-:W-:Y:S01]  /*7e10*/  SHF.L.U32 R115, R83, 0x8, RZ ;  /* 0x0000000853737819 */ /* 0x000fe200000006ff */
[C---:B------:R-:W-:Y:S01]  /*7e20*/  IMAD R26, R70.reuse, R30, RZ ;  /* 0x0000001e461a7224 */ /* 0x040fe200078e02ff */
[----:B------:R-:W-:Y:S01]  /*7e30*/  SHF.R.S32.HI R83, RZ, 0x18, R85 ;  /* 0x00000018ff537819 */ /* 0x000fe20000011455 */
[----:B------:R-:W-:Y:S01]  /*7e40*/  IMAD R24, R5, R72, R24 ;  /* 0x0000004805187224 */ /* 0x000fe200078e0218 */
[----:B------:R-:W-:Y:S01]  /*7e50*/  I2IP.S8.S32.SAT R17, R27, R22, RZ ;  /* 0x000000161b117239 */ /* 0x000fe200000014ff */
[----:B------:R-:W-:Y:S01]  /*7e60*/  IMAD R31, R70, R31, RZ ;  /* 0x0000001f461f7224 */ /* 0x000fe200078e02ff */
[----:B------:R-:W-:Y:S01]  /*7e70*/  SHF.R.S32.HI R85, RZ, 0x18, R87 ;  /* 0x00000018ff557819 */ /* 0x000fe20000011457 */
[----:B------:R-:W-:Y:S01]  /*7e80*/  IMAD R25, R0, R72, R25 ;  /* 0x0000004800197224 */ /* 0x000fe200078e0219 */
[----:B------:R-:W-:Y:S01]  /*7e90*/  I2IP.S8.S32.SAT R17, R21, R20, R17 ;  /* 0x0000001415117239 */ /* 0x000fe20000001411 */
[----:B------:R-:W-:Y:S01]  /*7ea0*/  IMAD R28, R70, R32, RZ ;  /* 0x00000020461c7224 */ /* 0x000fe200078e02ff */
[----:B------:R-:W-:Y:S01]  /*7eb0*/  SHF.R.S32.HI R0, RZ, 0x18, R116 ;  /* 0x00000018ff007819 */ /* 0x000fe20000011474 */
[-C--:B------:R-:W-:Y:S01]  /*7ec0*/  IMAD R26, R7, R72.reuse, R26 ;  /* 0x00000048071a7224 */ /* 0x080fe200078e021a */
[----:B------:R-:W-:Y:S01]  /*7ed0*/  SHF.R.S32.HI R5, RZ, 0x18, R115 ;  /* 0x00000018ff057819 */ /* 0x000fe20000011473 */
[----:B------:R-:W-:Y:S01]  /*7ee0*/  IMAD.MOV.U32 R3, RZ, RZ, R117 ;  /* 0x000000ffff037224 */ /* 0x000fe200078e0075 */
[----:B------:R-:W-:Y:S01]  /*7ef0*/  SHF.R.S32.HI R7, RZ, 0x18, R109 ;  /* 0x00000018ff077819 */ /* 0x000fe2000001146d */
[----:B------:R-:W-:Y:S01]  /*7f00*/  IMAD R31, R80, R72, R31 ;  /* 0x00000048501f7224 */ /* 0x000fe200078e021f */
[----:B------:R-:W-:Y:S01]  /*7f10*/  SHF.R.S32.HI R87, RZ, 0x18, R89 ;  /* 0x00000018ff577819 */ /* 0x000fe20000011459 */
[----:B------:R-:W-:Y:S01]  /*7f20*/  IMAD R30, R70, R34, RZ ;  /* 0x00000022461e7224 */ /* 0x000fe200078e02ff */
[----:B------:R-:W-:Y:S01]  /*7f30*/  SHF.L.U32 R112, R84, 0x8, RZ ;  /* 0x0000000854707819 */ /* 0x000fe200000006ff */
[----:B------:R-:W-:Y:S01]  /*7f40*/  IMAD R28, R3, R72, R28 ;  /* 0x00000048031c7224 */ /* 0x000fe200078e021c */
[----:B------:R-:W-:Y:S01]  /*7f50*/  I2IP.S8.S32.SAT R18, R31, R26, RZ ;  /* 0x0000001a1f127239 */ /* 0x000fe200000014ff */
[----:B------:R-:W-:Y:S01]  /*7f60*/  IMAD R35, R70, R35, RZ ;  /* 0x0000002346237224 */ /* 0x000fe200078e02ff */
[----:B------:R-:W-:Y:S01]  /*7f70*/  MOV R3, R114 ;  /* 0x0000007200037202 */ /* 0x000fe20000000f00 */
[----:B------:R-:W-:Y:S01]  /*7f80*/  IMAD R29, R0, R72, R29 ;  /* 0x00000048001d7224 */ /* 0x000fe200078e021d */
[----:B------:R-:W-:Y:S01]  /*7f90*/  I2IP.S8.S32.SAT R18, R25, R24, R18 ;  /* 0x0000001819127239 */ /* 0x000fe20000001412 */
[C---:B------:R-:W-:Y:S01]  /*7fa0*/  IMAD R32, R70.reuse, R36, RZ ;  /* 0x0000002446207224 */ /* 0x040fe200078e02ff */
[----:B------:R-:W-:Y:S01]  /*7fb0*/  SHF.R.S32.HI R0, RZ, 0x18, R113 ;  /* 0x00000018ff007819 */ /* 0x000fe20000011471 */
[-C--:B------:R-:W-:Y:S01]  /*7fc0*/  IMAD R30, R5, R72.reuse, R30 ;  /* 0x00000048051e7224 */ /* 0x080fe200078e021e */
[----:B------:R-:W-:Y:S01]  /*7fd0*/  MOV R5, R111 ;  /* 0x0000006f00057202 */ /* 0x000fe20000000f00 */
[-C--:B------:R-:W-:Y:S01]  /*7fe0*/  IMAD R35, R81, R72.reuse, R35 ;  /* 0x0000004851237224 */ /* 0x080fe200078e0223 */
[----:B------:R-:W-:Y:S01]  /*7ff0*/  SHF.R.S32.HI R84, RZ, 0x18, R86 ;  /* 0x00000018ff547819 */ /* 0x000fe20000011456 */
[----:B------:R-:W-:Y:S01]  /*8000*/  IMAD R32, R3, R72, R32 ;  /* 0x0000004803207224 */ /* 0x000fe200078e0220 */
[----:B------:R-:W-:Y:S01]  /*8010*/  SHF.R.S32.HI R3, RZ, 0x18, R112 ;  /* 0x00000018ff037819 */ /* 0x000fe20000011470 */
[C---:B------:R-:W-:Y:S01]  /*8020*/  IMAD R34, R70.reuse, R38, RZ ;  /* 0x0000002646227224 */ /* 0x040fe200078e02ff */
[----:B------:R-:W-:Y:S01]  /*8030*/  I2IP.S8.S32.SAT R19, R35, R30, RZ ;  /* 0x0000001e23137239 */ /* 0x000fe200000014ff */
[----:B------:R-:W-:Y:S01]  /*8040*/  IMAD R39, R70, R39, RZ ;  /* 0x0000002746277224 */ /* 0x000fe200078e02ff */
[----:B------:R-:W-:Y:S01]  /*8050*/  SHF.L.U32 R106, R86, 0x8, RZ ;  /* 0x00000008566a7819 */ /* 0x000fe200000006ff */
[----:B------:R-:W-:Y:S01]  /*8060*/  IMAD R33, R0, R72, R33 ;  /* 0x0000004800217224 */ /* 0x000fe200078e0221 */
[----:B------:R-:W-:Y:S01]  /*8070*/  I2IP.S8.S32.SAT R19, R29, R28, R19 ;  /* 0x0000001c1d137239 */ /* 0x000fe20000001413 */
[----:B------:R-:W-:Y:S01]  /*8080*/  IMAD R36, R70, R40, RZ ;  /* 0x0000002846247224 */ /* 0x000fe200078e02ff */
[----:B------:R-:W-:Y:S01]  /*8090*/  SHF.R.S32.HI R0, RZ, 0x18, R110 ;  /* 0x00000018ff007819 */ /* 0x000fe2000001146e */
[----:B------:R-:W-:Y:S01]  /*80a0*/  IMAD R34, R3, R72, R34 ;  /* 0x0000004803227224 */ /* 0x000fe200078e0222 */
[----:B------:R-:W-:Y:S01]  /*80b0*/  MOV R3, R108 ;  /* 0x0000006c00037202 */ /* 0x000fe20000000f00 */
[----:B------:R-:W-:Y:S01]  /*80c0*/  IMAD R39, R82, R72, R39 ;  /* 0x0000004852277224 */ /* 0x000fe200078e0227 */
[----:B------:R1:W-:Y:S01]  /*80d0*/  STS.128 [R161+0x6200], R16 ;  /* 0x00620010a1007388 */ /* 0x0003e20000000c00 */
[C---:B------:R-:W-:Y:S01]  /*80e0*/  IMAD R38, R70.reuse, R42, RZ ;  /* 0x0000002a46267224 */ /* 0x040fe200078e02ff */
[----:B------:R-:W-:Y:S01]  /*80f0*/  SHF.R.S32.HI R86, RZ, 0x18, R88 ;  /* 0x00000018ff567819 */ /* 0x000fe20000011458 */
[----:B------:R-:W-:Y:S01]  /*8100*/  IMAD R36, R5, R72, R36 ;  /* 0x0000004805247224 */ /* 0x000fe200078e0224 */
[----:B------:R-:W-:Y:S01]  /*8110*/  I2IP.S8.S32.SAT R34, R39, R34, RZ ;  /* 0x0000002227227239 */ /* 0x000fe200000014ff */
[----:B------:R-:W-:Y:S01]  /*8120*/  IMAD R43, R70, R43, RZ ;  /* 0x0000002b462b7224 */ /* 0x000fe200078e02ff */
[----:B------:R-:W-:Y:S01]  /*8130*/  MOV R5, R105 ;  /* 0x0000006900057202 */ /* 0x000fe20000000f00 */
[----:B------:R-:W-:Y:S01]  /*8140*/  IMAD R37, R0, R72, R37 ;  /* 0x0000004800257224 */ /* 0x000fe200078e0225 */
[----:B------:R-:W-:Y:S01]  /*8150*/  I2IP.S8.S32.SAT R32, R33, R32, R34 ;  /* 0x0000002021207239 */ /* 0x000fe20000001422 */
[----:B------:R-:W-:Y:S01]  /*8160*/  IMAD R40, R70, R44, RZ ;  /* 0x0000002c46287224 */ /* 0x000fe200078e02ff */
[----:B------:R-:W-:Y:S01]  /*8170*/  SHF.R.S32.HI R0, RZ, 0x18, R107 ;  /* 0x00000018ff007819 */ /* 0x000fe2000001146b */
[-C--:B------:R-:W-:Y:S01]  /*8180*/  IMAD R38, R7, R72.reuse, R38 ;  /* 0x0000004807267224 */ /* 0x080fe200078e0226 */
[----:B------:R-:W-:Y:S01]  /*8190*/  SHF.R.S32.HI R7, RZ, 0x18, R103 ;  /* 0x00000018ff077819 */ /* 0x000fe20000011467 */
[-C--:B------:R-:W-:Y:S01]  /*81a0*/  IMAD R43, R83, R72.reuse, R43 ;  /* 0x00000048532b7224 */ /* 0x080fe200078e022b */
[----:B------:R-:W-:Y:S01]  /*81b0*/  SHF.L.U32 R100, R88, 0x8, RZ ;  /* 0x0000000858647819 */ /* 0x000fe200000006ff */
        /* <DEDUP_REMOVED lines=11> */
[----:B------:R-:W-:Y:S01]  /*8270*/  SHF.L.U32 R97, R89, 0x8, RZ ;  /* 0x0000000859617819 */ /* 0x000fe200000006ff */
        /* <DEDUP_REMOVED lines=13> */
[----:B------:R-:W-:Y:S01]  /*8350*/  IADD3 R68, PT, PT, R68, 0x1, RZ ;  /* 0x0000000144447810 */ /* 0x000fe20007ffe0ff */
[----:B------:R-:W-:Y:S02]  /*8360*/  IMAD.MOV.U32 R3, RZ, RZ, R102 ;  /* 0x000000ffff037224 */ /* 0x000fe400078e0066 */
[-C--:B------:R-:W-:Y:S02]  /*8370*/  IMAD R51, R85, R72.reuse, R51 ;  /* 0x0000004855337224 */ /* 0x080fe400078e0233 */
[----:B------:R-:W-:Y:S01]  /*8380*/  IMAD R48, R3, R72, R48 ;  /* 0x0000004803307224 */ /* 0x000fe200078e0230 */
[----:B------:R-:W-:Y:S01]  /*8390*/  SHF.R.S32.HI R3, RZ, 0x18, R100 ;  /* 0x00000018ff037819 */ /* 0x000fe20000011464 */
[C---:B------:R-:W-:Y:S01]  /*83a0*/  IMAD R50, R70.reuse, R54, RZ ;  /* 0x0000003646327224 */ /* 0x040fe200078e02ff */
[----:B------:R-:W-:Y:S01]  /*83b0*/  I2IP.S8.S32.SAT R35, R51, R46, RZ ;  /* 0x0000002e33237239 */ /* 0x000fe200000014ff */
[----:B------:R-:W-:Y:S02]  /*83c0*/  IMAD R55, R70, R55, RZ ;  /* 0x0000003746377224 */ /* 0x000fe400078e02ff */
[----:B------:R-:W-:Y:S01]  /*83d0*/  IMAD R49, R0, R72, R49 ;  /* 0x0000004800317224 */ /* 0x000fe200078e0231 */
[----:B------:R-:W-:Y:S01]  /*83e0*/  I2IP.S8.S32.SAT R35, R45, R44, R35 ;  /* 0x0000002c2d237239 */ /* 0x000fe20000001423 */
[----:B------:R-:W-:Y:S01]  /*83f0*/  IMAD R52, R70, R56, RZ ;  /* 0x0000003846347224 */ /* 0x000fe200078e02ff */
[----:B------:R-:W-:Y:S01]  /*8400*/  SHF.R.S32.HI R0, RZ, 0x18, R98 ;  /* 0x00000018ff007819 */ /* 0x000fe20000011462 */
[-C--:B------:R-:W-:Y:S01]  /*8410*/  IMAD R50, R3, R72.reuse, R50 ;  /* 0x0000004803327224 */ /* 0x080fe200078e0232 */
[----:B------:R-:W-:Y:S01]  /*8420*/  SHF.R.S32.HI R3, RZ, 0x18, R97 ;  /* 0x00000018ff037819 */ /* 0x000fe20000011461 */
[----:B------:R-:W-:Y:S01]  /*8430*/  IMAD R55, R86, R72, R55 ;  /* 0x0000004856377224 */ /* 0x000fe200078e0237 */
[----:B------:R1:W-:Y:S01]  /*8440*/  STS.128 [R160+0x6200], R32 ;  /* 0x00620020a0007388 */ /* 0x0003e20000000c00 */
[----:B------:R-:W-:Y:S01]  /*8450*/  IMAD.U32 R95, R90, 0x10000, RZ ;  /* 0x000100005a5f7824 */ /* 0x000fe200078e00ff */
[----:B------:R-:W-:Y:S01]  /*8460*/  SHF.L.U32 R90, R91, 0x8, RZ ;  /* 0x000000085b5a7819 */ /* 0x000fe200000006ff */
[C---:B------:R-:W-:Y:S01]  /*8470*/  IMAD R54, R70.reuse, R58, RZ ;  /* 0x0000003a46367224 */ /* 0x040fe200078e02ff */
[----:B------:R-:W-:Y:S01]  /*8480*/  I2IP.S8.S32.SAT R50, R55, R50, RZ ;  /* 0x0000003237327239 */ /* 0x000fe200000014ff */
[----:B------:R-:W-:Y:S01]  /*8490*/  IMAD R52, R5, R72, R52 ;  /* 0x0000004805347224 */ /* 0x000fe200078e0234 */
[----:B------:R-:W-:Y:S01]  /*84a0*/  MOV R5, R96 ;  /* 0x0000006000057202 */ /* 0x000fe20000000f00 */
[----:B------:R-:W-:Y:S01]  /*84b0*/  IMAD R59, R70, R59, RZ ;  /* 0x0000003b463b7224 */ /* 0x000fe200078e02ff */
[----:B------:R-:W-:Y:S01]  /*84c0*/  I2IP.S8.S32.SAT R48, R49, R48, R50 ;  /* 0x0000003031307239 */ /* 0x000fe20000001432 */
[----:B------:R-:W-:Y:S01]  /*84d0*/  IMAD R53, R0, R72, R53 ;  /* 0x0000004800357224 */ /* 0x000fe200078e0235 */
[----:B------:R-:W-:Y:S01]  /*84e0*/  SHF.R.S32.HI R0, RZ, 0x18, R95 ;  /* 0x00000018ff007819 */ /* 0x000fe2000001145f */
[C---:B------:R-:W-:Y:S02]  /*84f0*/  IMAD R56, R70.reuse, R60, RZ ;  /* 0x0000003c46387224 */ /* 0x040fe400078e02ff */
[-C--:B------:R-:W-:Y:S01]  /*8500*/  IMAD R54, R3, R72.reuse, R54 ;  /* 0x0000004803367224 */ /* 0x080fe200078e0236 */
[----:B------:R-:W-:Y:S01]  /*8510*/  SHF.R.S32.HI R3, RZ, 0x18, R94 ;  /* 0x00000018ff037819 */ /* 0x000fe2000001145e */
[----:B------:R-:W-:Y:S02]  /*8520*/  IMAD R59, R87, R72, R59 ;  /* 0x00000048573b7224 */ /* 0x000fe400078e023b */
[C---:B------:R-:W-:Y:S02]  /*8530*/  IMAD R58, R70.reuse, R62, RZ ;  /* 0x0000003e463a7224 */ /* 0x040fe400078e02ff */
[----:B------:R-:W-:Y:S01]  /*8540*/  IMAD R56, R5, R72, R56 ;  /* 0x0000004805387224 */ /* 0x000fe200078e0238 */
[----:B------:R-:W-:Y:S01]  /*8550*/  I2IP.S8.S32.SAT R54, R59, R54, RZ ;  /* 0x000000363b367239 */ /* 0x000fe200000014ff */
[----:B------:R-:W-:Y:S01]  /*8560*/  IMAD R63, R70, R63, RZ ;  /* 0x0000003f463f7224 */ /* 0x000fe200078e02ff */
[----:B------:R-:W-:Y:S01]  /*8570*/  MOV R5, R93 ;  /* 0x0000005d00057202 */ /* 0x000fe20000000f00 */
[----:B------:R-:W-:Y:S01]  /*8580*/  IMAD R57, R0, R72, R57 ;  /* 0x0000004800397224 */ /* 0x000fe200078e0239 */
[----:B------:R-:W-:Y:S01]  /*8590*/  SHF.R.S32.HI R0, RZ, 0x18, R92 ;  /* 0x00000018ff007819 */ /* 0x000fe2000001145c */
[----:B------:R-:W-:Y:S01]  /*85a0*/  IMAD R60, R70, R64, RZ ;  /* 0x00000040463c7224 */ /* 0x000fe200078e02ff */
[----:B------:R-:W-:Y:S01]  /*85b0*/  I2IP.S8.S32.SAT R49, R53, R52, R54 ;  /* 0x0000003435317239 */ /* 0x000fe20000001436 */
[-C--:B------:R-:W-:Y:S01]  /*85c0*/  IMAD R58, R3, R72.reuse, R58 ;  /* 0x00000048033a7224 */ /* 0x080fe200078e023a */
        /* <DEDUP_REMOVED lines=22> */
[----:B------:R-:W-:Y:S02]  /*8730*/  UIADD3 UR9, UPT, UPT, UR49, 0x40, URZ ;  /* 0x0000004031097890 */ /* 0x000fe4000fffe0ff */
[----:B------:R-:W-:Y:S01]  /*8740*/  UIADD3 UR8, UPT, UPT, UR44, 0x6200, URZ ;  /* 0x000062002c087890 */ /* 0x000fe2000fffe0ff */
[----:B------:R-:W-:Y:S01]  /*8750*/  UMOV UR10, UR50 ;  /* 0x00000032000a7c82 */ /* 0x000fe20008000000 */
[----:B------:R-:W-:Y:S01]  /*8760*/  UMOV UR11, UR36 ;  /* 0x00000024000b7c82 */ /* 0x000fe20008000000 */
[----:B--2---:R-:W-:Y:S04]  /*8770*/  UIADD3 UR4, UP0, UPT, UR6, 0x680, URZ ;  /* 0x0000068006047890 */ /* 0x004fe8000ff1e0ff */
[----:B------:R-:W-:Y:S09]  /*8780*/  UIADD3.X UR5, UPT, UPT, URZ, UR7, URZ, UP0, !UPT ;  /* 0x00000007ff057290 */ /* 0x000ff200087fe4ff */
[----:B------:R2:W-:Y:S01]  /*8790*/  UTMASTG.3D [UR8], [UR4] ;  /* 0x00000008040073b5 */ /* 0x0005e20008010000 */
[----:B------:R0:W-:Y:S01]  /*87a0*/  UTMACMDFLUSH ;  /* 0x00000000000079b7 */ /* 0x0001e20000000000 */
[----:B--2---:R-:W-:Y:S04]  /*87b0*/  DEPBAR.LE SB0, 0x1 ;  /* 0x000080400000791a */ /* 0x004fe80000000000 */
.L_x_109:
[----:B------:R-:W-:Y:S05]  /*87c0*/  BSYNC.RECONVERGENT B0 ;  /* 0x0000000000007941 */ /* 0x000fea0003800200 */
.L_x_108:
[----:B------:R-:W-:Y:S01]  /*87d0*/  R2UR UR4, R147 ;  /* 0x00000000930472ca */ /* 0x000fe200000e0000 */
[----:B------:R-:W-:Y:S01]  /*87e0*/  BAR.SYNC.DEFER_BLOCKING 0x1, 0x80 ;  /* 0x0042000000007b1d */ /* 0x000fe20000010000 */
[----:B------:R-:W-:Y:S01]  /*87f0*/  ISETP.NE.AND P0, PT, R149, 0x2, PT ;  /* 0x000000029500780c */ /* 0x000fe20003f05270 */
[----:B------:R-:W-:Y:S01]  /*8800*/  UISETP.NE.AND UP0, UPT, UR46, URZ, UPT ;  /* 0x000000ff2e00728c */ /* 0x000fe2000bf05270 */
[----:B------:R-:W-:Y:S01]  /*8810*/  ISETP.NE.AND P1, PT, R68, 0x4, PT ;  /* 0x000000044400780c */ /* 0x000fe20003f25270 */
[----:B------:R-:W-:Y:S01]  /*8820*/  UIADD3 UR20, UPT, UPT, UR37, UR63, URZ ;  /* 0x0000003f25147290 */ /* 0x000fe2000fffe0ff */
[----:B------:R-:W-:Y:S02]  /*8830*/  SEL R3, RZ, 0x1, P0 ;  /* 0x00000001ff037807 */ /* 0x000fe40000000000 */
[----:B------:R-:W-:Y:S02]  /*8840*/  SEL R0, RZ, 0x1, P1 ;  /* 0x00000001ff007807 */ /* 0x000fe40000800000 */
[----:B------:R-:W-:Y:S02]  /*8850*/  LOP3.LUT R152, R152, R3, RZ, 0x3c, !PT ;  /* 0x0000000398987212 */ /* 0x000fe400078e3cff */
[----:B------:R-:W-:Y:S01]  /*8860*/  LOP3.LUT R153, R153, R0, RZ, 0x3c, !PT ;  /* 0x0000000099997212 */ /* 0x000fe200078e3cff */
[----:B------:R-:W-:Y:S01]  /*8870*/  UIADD3 UR16, UPT, UPT, UR38, UR4, URZ ;  /* 0x0000000426107290 */ /* 0x000fe2000fffe0ff */
[----:B------:R-:W-:Y:S02]  /*8880*/  SEL R149, R149, RZ, P0 ;  /* 0x000000ff95957207 */ /* 0x000fe40000000000 */
[----:B------:R-:W-:Y:S01]  /*8890*/  SEL R68, R68, RZ, P1 ;  /* 0x000000ff44447207 */ /* 0x000fe20000800000 */
[----:B------:R-:W-:Y:S01]  /*88a0*/  UMOV UR36, UR59 ;  /* 0x0000003b00247c82 */ /* 0x000fe20008000000 */
[----:B------:R-:W-:Y:S07]  /*88b0*/  BRA.U UP0, `(.L_x_110) ;  /* 0xffffffc500247547 */ /* 0x000fee000b83ffff */
[----:B------:R-:W-:Y:S05]  /*88c0*/  EXIT ;  /* 0x000000000000794d */ /* 0x000fea0003800000 */
.L_x_24:
[----:B--2---:R2:W3:Y:S02]  /*88d0*/  SYNCS.PHASECHK.TRANS64.TRYWAIT P0, [R3+URZ+0xd0], R2 ;  /* 0x0000d002030075a7 */ /* 0x0044e400080011ff */
[----:B---3--:R-:W-:Y:S05]  /*88e0*/  @!P0 NANOSLEEP.SYNCS 0x989680 ;  /* 0x009896800000895d */ /* 0x008fea0003900000 */
[----:B------:R-:W3:Y:S02]  /*88f0*/  @!P0 SYNCS.PHASECHK.TRANS64 P0, [R3+URZ+0xd0], R2 ;  /* 0x0000d002030085a7 */ /* 0x000ee400080010ff */
[----:B---3--:R-:W-:Y:S05]  /*8900*/  @!P0 BRA `(.L_x_24) ;  /* 0xfffffffc00f08947 */ /* 0x008fea000383ffff */
[----:B------:R-:W-:Y:S05]  /*8910*/  BRA `(.L_x_111) ;  /* 0xffffff8c00cc7947 */ /* 0x000fea000383ffff */
.L_x_27:
[----:B-1----:R-:W-:-:S07]  /*8920*/  MOV R0, UR33 ;  /* 0x0000002100007c02 */ /* 0x002fce0008000f00 */
.L_x_112:
[----:B-1----:R1:W2:Y:S02]  /*8930*/  SYNCS.PHASECHK.TRANS64.TRYWAIT P0, [R0+URZ+0x18], R3 ;  /* 0x00001803000075a7 */ /* 0x0022a400080011ff */
[----:B--2---:R-:W-:Y:S05]  /*8940*/  @!P0 NANOSLEEP.SYNCS 0x989680 ;  /* 0x009896800000895d */ /* 0x004fea0003900000 */
[----:B------:R-:W2:Y:S02]  /*8950*/  @!P0 SYNCS.PHASECHK.TRANS64 P0, [R0+URZ+0x18], R3 ;  /* 0x00001803000085a7 */ /* 0x000ea400080010ff */
[----:B--2---:R-:W-:Y:S05]  /*8960*/  @!P0 BRA `(.L_x_112) ;  /* 0xfffffffc00f08947 */ /* 0x004fea000383ffff */
[----:B------:R-:W-:Y:S05]  /*8970*/  BRA `(.L_x_26) ;  /* 0xffffff9000147947 */ /* 0x000fea000383ffff */
.L_x_34:
[----:B-1----:R-:W-:-:S07]  /*8980*/  MOV R0, UR17 ;  /* 0x0000001100007c02 */ /* 0x002fce0008000f00 */
.L_x_113:
[----:B-1----:R1:W2:Y:S02]  /*8990*/  SYNCS.PHASECHK.TRANS64.TRYWAIT P0, [R0+URZ+0x18], R3 ;  /* 0x00001803000075a7 */ /* 0x0022a400080011ff */
[----:B--2---:R-:W-:Y:S05]  /*89a0*/  @!P0 NANOSLEEP.SYNCS 0x989680 ;  /* 0x009896800000895d */ /* 0x004fea0003900000 */
[----:B------:R-:W2:Y:S02]  /*89b0*/  @!P0 SYNCS.PHASECHK.TRANS64 P0, [R0+URZ+0x18], R3 ;  /* 0x00001803000085a7 */ /* 0x000ea400080010ff */
[----:B--2---:R-:W-:Y:S05]  /*89c0*/  @!P0 BRA `(.L_x_113) ;  /* 0xfffffffc00f08947 */ /* 0x004fea000383ffff */
[----:B------:R-:W-:Y:S05]  /*89d0*/  BRA `(.L_x_33) ;  /* 0xffffff9000d07947 */ /* 0x000fea000383ffff */
.L_x_39:
[----:B-1----:R1:W2:Y:S02]  /*89e0*/  SYNCS.PHASECHK.TRANS64.TRYWAIT P0, [R3+URZ+0x60], R0 ;  /* 0x00006000030075a7 */ /* 0x0022a400080011ff */
[----:B--2---:R-:W-:Y:S05]  /*89f0*/  @!P0 NANOSLEEP.SYNCS 0x989680 ;  /* 0x009896800000895d */ /* 0x004fea0003900000 */
[----:B------:R-:W2:Y:S02]  /*8a00*/  @!P0 SYNCS.PHASECHK.TRANS64 P0, [R3+URZ+0x60], R0 ;  /* 0x00006000030085a7 */ /* 0x000ea400080010ff */
[----:B--2---:R-:W-:Y:S05]  /*8a10*/  @!P0 BRA `(.L_x_39) ;  /* 0xfffffffc00f08947 */ /* 0x004fea000383ffff */
[----:B------:R-:W-:Y:S05]  /*8a20*/  BRA `(.L_x_114) ;  /* 0xffffff9400747947 */ /* 0x000fea000383ffff */
.L_x_43:
[----:B-1----:R-:W-:-:S07]  /*8a30*/  MOV R0, UR4 ;  /* 0x0000000400007c02 */ /* 0x002fce0008000f00 */
.L_x_115:
[----:B-1----:R1:W2:Y:S02]  /*8a40*/  SYNCS.PHASECHK.TRANS64.TRYWAIT P0, [R0+URZ], R3 ;  /* 0x00000003000075a7 */ /* 0x0022a400080011ff */
[----:B--2---:R-:W-:Y:S05]  /*8a50*/  @!P0 NANOSLEEP.SYNCS 0x989680 ;  /* 0x009896800000895d */ /* 0x004fea0003900000 */
[----:B------:R-:W2:Y:S02]  /*8a60*/  @!P0 SYNCS.PHASECHK.TRANS64 P0, [R0+URZ], R3 ;  /* 0x00000003000085a7 */ /* 0x000ea400080010ff */
[----:B--2---:R-:W-:Y:S05]  /*8a70*/  @!P0 BRA `(.L_x_115) ;  /* 0xfffffffc00f08947 */ /* 0x004fea000383ffff */
[----:B------:R-:W-:Y:S05]  /*8a80*/  BRA `(.L_x_116) ;  /* 0xffffff9c001c7947 */ /* 0x000fea000383ffff */
.L_x_44:
[----:B------:R-:W-:-:S07]  /*8a90*/  MOV R0, UR5 ;  /* 0x0000000500007c02 */ /* 0x000fce0008000f00 */
.L_x_117:
[----:B-1----:R1:W2:Y:S02]  /*8aa0*/  SYNCS.PHASECHK.TRANS64.TRYWAIT P0, [R0+URZ], R3 ;  /* 0x00000003000075a7 */ /* 0x0022a400080011ff */
[----:B--2---:R-:W-:Y:S05]  /*8ab0*/  @!P0 NANOSLEEP.SYNCS 0x989680 ;  /* 0x009896800000895d */ /* 0x004fea0003900000 */
[----:B------:R-:W2:Y:S02]  /*8ac0*/  @!P0 SYNCS.PHASECHK.TRANS64 P0, [R0+URZ], R3 ;  /* 0x00000003000085a7 */ /* 0x000ea400080010ff */
[----:B--2---:R-:W-:Y:S05]  /*8ad0*/  @!P0 BRA `(.L_x_117) ;  /* 0xfffffffc00f08947 */ /* 0x004fea000383ffff */
[----:B------:R-:W-:Y:S05]  /*8ae0*/  BRA `(.L_x_118) ;  /* 0xffffff9c00287947 */ /* 0x000fea000383ffff */
.L_x_47:
[----:B-1----:R1:W2:Y:S02]  /*8af0*/  SYNCS.PHASECHK.TRANS64.TRYWAIT P0, [R2+URZ+0xc0], R5 ;  /* 0x0000c005020075a7 */ /* 0x0022a400080011ff */
[----:B--2---:R-:W-:Y:S05]  /*8b00*/  @!P0 NANOSLEEP.SYNCS 0x989680 ;  /* 0x009896800000895d */ /* 0x004fea0003900000 */
[----:B------:R-:W2:Y:S02]  /*8b10*/  @!P0 SYNCS.PHASECHK.TRANS64 P0, [R2+URZ+0xc0], R5 ;  /* 0x0000c005020085a7 */ /* 0x000ea400080010ff */
[----:B--2---:R-:W-:Y:S05]  /*8b20*/  @!P0 BRA `(.L_x_47) ;  /* 0xfffffffc00f08947 */ /* 0x004fea000383ffff */
[----:B------:R-:W-:Y:S05]  /*8b30*/  BRA `(.L_x_119) ;  /* 0xffffff9c00847947 */ /* 0x000fea000383ffff */
.L_x_48:
[----:B------:R-:W-:-:S07]  /*8b40*/  MOV R2, UR4 ;  /* 0x0000000400027c02 */ /* 0x000fce0008000f00 */
.L_x_120:
[----:B-1----:R1:W2:Y:S02]  /*8b50*/  SYNCS.PHASECHK.TRANS64.TRYWAIT P0, [R2+URZ+0x70], R5 ;  /* 0x00007005020075a7 */ /* 0x0022a400080011ff */
[----:B--2---:R-:W-:Y:S05]  /*8b60*/  @!P0 NANOSLEEP.SYNCS 0x989680 ;  /* 0x009896800000895d */ /* 0x004fea0003900000 */
[----:B------:R-:W2:Y:S02]  /*8b70*/  @!P0 SYNCS.PHASECHK.TRANS64 P0, [R2+URZ+0x70], R5 ;  /* 0x00007005020085a7 */ /* 0x000ea400080010ff */
[----:B--2---:R-:W-:Y:S05]  /*8b80*/  @!P0 BRA `(.L_x_120) ;  /* 0xfffffffc00f08947 */ /* 0x004fea000383ffff */
[----:B------:R-:W-:Y:S05]  /*8b90*/  BRA `(.L_x_121) ;  /* 0xffffff9c00947947 */ /* 0x000fea000383ffff */
.L_x_49:
[----:B-1----:R1:W2:Y:S02]  /*8ba0*/  SYNCS.PHASECHK.TRANS64.TRYWAIT P1, [R2+URZ+0x60], R5 ;  /* 0x00006005020075a7 */ /* 0x0022a400080211ff */
[----:B--2---:R-:W-:Y:S05]  /*8bb0*/  @!P1 NANOSLEEP.SYNCS 0x989680 ;  /* 0x009896800000995d */ /* 0x004fea0003900000 */
[----:B------:R-:W2:Y:S02]  /*8bc0*/  @!P1 SYNCS.PHASECHK.TRANS64 P1, [R2+URZ+0x60], R5 ;  /* 0x00006005020095a7 */ /* 0x000ea400080210ff */
[----:B--2---:R-:W-:Y:S05]  /*8bd0*/  @!P1 BRA `(.L_x_49) ;  /* 0xfffffffc00f09947 */ /* 0x004fea000383ffff */
[----:B------:R-:W-:Y:S05]  /*8be0*/  BRA `(.L_x_122) ;  /* 0xffffff9c00c47947 */ /* 0x000fea000383ffff */
.L_x_52:
[----:B------:R-:W-:-:S07]  /*8bf0*/  MOV R0, UR4 ;  /* 0x0000000400007c02 */ /* 0x000fce0008000f00 */
.L_x_123:
[----:B-1----:R1:W2:Y:S02]  /*8c00*/  SYNCS.PHASECHK.TRANS64.TRYWAIT P0, [R0+URZ+0x70], R3 ;  /* 0x00007003000075a7 */ /* 0x0022a400080011ff */
[----:B--2---:R-:W-:Y:S05]  /*8c10*/  @!P0 NANOSLEEP.SYNCS 0x989680 ;  /* 0x009896800000895d */ /* 0x004fea0003900000 */
[----:B------:R-:W2:Y:S02]  /*8c20*/  @!P0 SYNCS.PHASECHK.TRANS64 P0, [R0+URZ+0x70], R3 ;  /* 0x00007003000085a7 */ /* 0x000ea400080010ff */
[----:B--2---:R-:W-:Y:S05]  /*8c30*/  @!P0 BRA `(.L_x_123) ;  /* 0xfffffffc00f08947 */ /* 0x004fea000383ffff */
[----:B------:R-:W-:Y:S05]  /*8c40*/  BRA `(.L_x_51) ;  /* 0xffffffa000187947 */ /* 0x000fea000383ffff */
.L_x_59:
[----:B-1----:R1:W2:Y:S02]  /*8c50*/  SYNCS.PHASECHK.TRANS64.TRYWAIT P1, [R0+URZ+0x60], R5 ;  /* 0x00006005000075a7 */ /* 0x0022a400080211ff */
[----:B--2---:R-:W-:Y:S05]  /*8c60*/  @!P1 NANOSLEEP.SYNCS 0x989680 ;  /* 0x009896800000995d */ /* 0x004fea0003900000 */
[----:B------:R-:W2:Y:S02]  /*8c70*/  @!P1 SYNCS.PHASECHK.TRANS64 P1, [R0+URZ+0x60], R5 ;  /* 0x00006005000095a7 */ /* 0x000ea400080210ff */
[----:B--2---:R-:W-:Y:S05]  /*8c80*/  @!P1 BRA `(.L_x_59) ;  /* 0xfffffffc00f09947 */ /* 0x004fea000383ffff */
[----:B------:R-:W-:Y:S05]  /*8c90*/  BRA `(.L_x_124) ;  /* 0xffffffa4008c7947 */ /* 0x000fea000383ffff */
.L_x_60:
[----:B------:R-:W-:-:S07]  /*8ca0*/  MOV R3, UR30 ;  /* 0x0000001e00037c02 */ /* 0x000fce0008000f00 */
.L_x_125:
[----:B-1----:R1:W2:Y:S02]  /*8cb0*/  SYNCS.PHASECHK.TRANS64.TRYWAIT P0, [R3+URZ+0xa0], R0 ;  /* 0x0000a000030075a7 */ /* 0x0022a400080011ff */
[----:B--2---:R-:W-:Y:S05]  /*8cc0*/  @!P0 NANOSLEEP.SYNCS 0x989680 ;  /* 0x009896800000895d */ /* 0x004fea0003900000 */
[----:B------:R-:W2:Y:S02]  /*8cd0*/  @!P0 SYNCS.PHASECHK.TRANS64 P0, [R3+URZ+0xa0], R0 ;  /* 0x0000a000030085a7 */ /* 0x000ea400080010ff */
[----:B--2---:R-:W-:Y:S05]  /*8ce0*/  @!P0 BRA `(.L_x_125) ;  /* 0xfffffffc00f08947 */ /* 0x004fea000383ffff */
[----:B------:R-:W-:Y:S05]  /*8cf0*/  BRA `(.L_x_126) ;  /* 0xffffffa400c47947 */ /* 0x000fea000383ffff */
.L_x_63:
[----:B------:R-:W-:Y:S07]  /*8d00*/  MOV R0, UR5 ;  /* 0x0000000500007c02 */ /* 0x000fee0008000f00 */
.L_x_127:
[----:B-1----:R1:W2:Y:S02]  /*8d10*/  SYNCS.PHASECHK.TRANS64.TRYWAIT P0, [R0+URZ], R3 ;  /* 0x00000003000075a7 */ /* 0x0022a400080011ff */
[----:B--2---:R-:W-:Y:S05]  /*8d20*/  @!P0 NANOSLEEP.SYNCS 0x989680 ;  /* 0x009896800000895d */ /* 0x004fea0003900000 */
[----:B------:R-:W2:Y:S02]  /*8d30*/  @!P0 SYNCS.PHASECHK.TRANS64 P0, [R0+URZ], R3 ;  /* 0x00000003000085a7 */ /* 0x000ea400080010ff */
[----:B--2---:R-:W-:Y:S05]  /*8d40*/  @!P0 BRA `(.L_x_127) ;  /* 0xfffffffc00f08947 */ /* 0x004fea000383ffff */
[----:B------:R-:W-:Y:S05]  /*8d50*/  BRA `(.L_x_62) ;  /* 0xffffffa400e07947 */ /* 0x000fea000383ffff */
.L_x_66:
[----:B------:R-:W-:-:S07]  /*8d60*/  MOV R0, UR4 ;  /* 0x0000000400007c02 */ /* 0x000fce0008000f00 */
.L_x_128:
[----:B--2---:R2:W4:Y:S02]  /*8d70*/  SYNCS.PHASECHK.TRANS64.TRYWAIT P0, [R0+URZ], R3 ;  /* 0x00000003000075a7 */ /* 0x00452400080011ff */
[----:B----4-:R-:W-:Y:S05]  /*8d80*/  @!P0 NANOSLEEP.SYNCS 0x989680 ;  /* 0x009896800000895d */ /* 0x010fea0003900000 */
[----:B------:R-:W4:Y:S02]  /*8d90*/  @!P0 SYNCS.PHASECHK.TRANS64 P0, [R0+URZ], R3 ;  /* 0x00000003000085a7 */ /* 0x000f2400080010ff */
[----:B----4-:R-:W-:Y:S05]  /*8da0*/  @!P0 BRA `(.L_x_128) ;  /* 0xfffffffc00f08947 */ /* 0x010fea000383ffff */
[----:B------:R-:W-:Y:S05]  /*8db0*/  BRA `(.L_x_129) ;  /* 0xffffffa800bc7947 */ /* 0x000fea000383ffff */
.L_x_67:
[----:B------:R-:W-:-:S07]  /*8dc0*/  MOV R0, UR5 ;  /* 0x0000000500007c02 */ /* 0x000fce0008000f00 */
.L_x_130:
[----:B-1----:R1:W2:Y:S02]  /*8dd0*/  SYNCS.PHASECHK.TRANS64.TRYWAIT P0, [R0+URZ], R3 ;  /* 0x00000003000075a7 */ /* 0x0022a400080011ff */
[----:B--2---:R-:W-:Y:S05]  /*8de0*/  @!P0 NANOSLEEP.SYNCS 0x989680 ;  /* 0x009896800000895d */ /* 0x004fea0003900000 */
[----:B------:R-:W2:Y:S02]  /*8df0*/  @!P0 SYNCS.PHASECHK.TRANS64 P0, [R0+URZ], R3 ;  /* 0x00000003000085a7 */ /* 0x000ea400080010ff */
[----:B--2---:R-:W-:Y:S05]  /*8e00*/  @!P0 BRA `(.L_x_130) ;  /* 0xfffffffc00f08947 */ /* 0x004fea000383ffff */
[----:B------:R-:W-:Y:S05]  /*8e10*/  BRA `(.L_x_131) ;  /* 0xffffffa800c87947 */ /* 0x000fea000383ffff */
.L_x_68:
[----:B------:R-:W-:-:S07]  /*8e20*/  MOV R0, UR5 ;  /* 0x0000000500007c02 */ /* 0x000fce0008000f00 */
.L_x_132:
[----:B-1----:R1:W2:Y:S02]  /*8e30*/  SYNCS.PHASECHK.TRANS64.TRYWAIT P0, [R0+URZ], R3 ;  /* 0x00000003000075a7 */ /* 0x0022a400080011ff */
[----:B--2---:R-:W-:Y:S05]  /*8e40*/  @!P0 NANOSLEEP.SYNCS 0x989680 ;  /* 0x009896800000895d */ /* 0x004fea0003900000 */
[----:B------:R-:W2:Y:S02]  /*8e50*/  @!P0 SYNCS.PHASECHK.TRANS64 P0, [R0+URZ], R3 ;  /* 0x00000003000085a7 */ /* 0x000ea400080010ff */
[----:B--2---:R-:W-:Y:S05]  /*8e60*/  @!P0 BRA `(.L_x_132) ;  /* 0xfffffffc00f08947 */ /* 0x004fea000383ffff */
[----:B------:R-:W-:Y:S05]  /*8e70*/  BRA `(.L_x_133) ;  /* 0xffffffa800d47947 */ /* 0x000fea000383ffff */
.L_x_69:
[----:B------:R-:W-:-:S07]  /*8e80*/  MOV R0, UR4 ;  /* 0x0000000400007c02 */ /* 0x000fce0008000f00 */
.L_x_134:
[----:B-1----:R1:W2:Y:S02]  /*8e90*/  SYNCS.PHASECHK.TRANS64.TRYWAIT P0, [R0+URZ], R3 ;  /* 0x00000003000075a7 */ /* 0x0022a400080011ff */
[----:B--2---:R-:W-:Y:S05]  /*8ea0*/  @!P0 NANOSLEEP.SYNCS 0x989680 ;  /* 0x009896800000895d */ /* 0x004fea0003900000 */
[----:B------:R-:W2:Y:S02]  /*8eb0*/  @!P0 SYNCS.PHASECHK.TRANS64 P0, [R0+URZ], R3 ;  /* 0x00000003000085a7 */ /* 0x000ea400080010ff */
[----:B--2---:R-:W-:Y:S05]  /*8ec0*/  @!P0 BRA `(.L_x_134) ;  /* 0xfffffffc00f08947 */ /* 0x004fea000383ffff */
[----:B------:R-:W-:Y:S05]  /*8ed0*/  BRA `(.L_x_135) ;  /* 0xffffffa800e07947 */ /* 0x000fea000383ffff */
.L_x_74:
[----:B--2---:R2:W3:Y:S02]  /*8ee0*/  SYNCS.PHASECHK.TRANS64.TRYWAIT P0, [R12+URZ+0x60], R9 ;  /* 0x000060090c0075a7 */ /* 0x0044e400080011ff */
[----:B---3--:R-:W-:Y:S05]  /*8ef0*/  @!P0 NANOSLEEP.SYNCS 0x989680 ;  /* 0x009896800000895d */ /* 0x008fea0003900000 */
[----:B------:R-:W3:Y:S02]  /*8f00*/  @!P0 SYNCS.PHASECHK.TRANS64 P0, [R12+URZ+0x60], R9 ;  /* 0x000060090c0085a7 */ /* 0x000ee400080010ff */
[----:B---3--:R-:W-:Y:S05]  /*8f10*/  @!P0 BRA `(.L_x_74) ;  /* 0xfffffffc00f08947 */ /* 0x008fea000383ffff */
[----:B------:R-:W-:Y:S05]  /*8f20*/  BRA `(.L_x_136) ;  /* 0xffffffac00f87947 */ /* 0x000fea000383ffff */
.L_x_77:
[----:B------:R-:W-:Y:S07]  /*8f30*/  MOV R0, UR21 ;  /* 0x0000001500007c02 */ /* 0x000fee0008000f00 */
.L_x_137:
[----:B--2---:R2:W3:Y:S02]  /*8f40*/  SYNCS.PHASECHK.TRANS64.TRYWAIT P2, [R0+URZ+0x58], R11 ;  /* 0x0000580b000075a7 */ /* 0x0044e400080411ff */
[----:B---3--:R-:W-:Y:S05]  /*8f50*/  @!P2 NANOSLEEP.SYNCS 0x989680 ;  /* 0x009896800000a95d */ /* 0x008fea0003900000 */
[----:B------:R-:W3:Y:S02]  /*8f60*/  @!P2 SYNCS.PHASECHK.TRANS64 P2, [R0+URZ+0x58], R11 ;  /* 0x0000580b0000a5a7 */ /* 0x000ee400080410ff */
[----:B---3--:R-:W-:Y:S05]  /*8f70*/  @!P2 BRA `(.L_x_137) ;  /* 0xfffffffc00f0a947 */ /* 0x008fea000383ffff */
[----:B------:R-:W-:Y:S05]  /*8f80*/  BRA `(.L_x_76) ;  /* 0xffffffb400607947 */ /* 0x000fea000383ffff */
.L_x_80:
[----:B--2---:R-:W-:Y:S07]  /*8f90*/  MOV R0, UR21 ;  /* 0x0000001500007c02 */ /* 0x004fee0008000f00 */
.L_x_138:
[----:B--2---:R2:W3:Y:S02]  /*8fa0*/  SYNCS.PHASECHK.TRANS64.TRYWAIT P0, [R0+URZ+0x40], R9 ;  /* 0x00004009000075a7 */ /* 0x0044e400080011ff */
[----:B---3--:R-:W-:Y:S05]  /*8fb0*/  @!P0 NANOSLEEP.SYNCS 0x989680 ;  /* 0x009896800000895d */ /* 0x008fea0003900000 */
[----:B------:R-:W3:Y:S02]  /*8fc0*/  @!P0 SYNCS.PHASECHK.TRANS64 P0, [R0+URZ+0x40], R9 ;  /* 0x00004009000085a7 */ /* 0x000ee400080010ff */
[----:B---3--:R-:W-:Y:S05]  /*8fd0*/  @!P0 BRA `(.L_x_138) ;  /* 0xfffffffc00f08947 */ /* 0x008fea000383ffff */
[----:B------:R-:W-:Y:S05]  /*8fe0*/  BRA `(.L_x_139) ;  /* 0xffffffb400bc7947 */ /* 0x000fea000383ffff */
.L_x_81:
[----:B------:R-:W-:Y:S07]  /*8ff0*/  MOV R0, UR21 ;  /* 0x0000001500007c02 */ /* 0x000fee0008000f00 */
.L_x_140:
[----:B--2---:R2:W3:Y:S02]  /*9000*/  SYNCS.PHASECHK.TRANS64.TRYWAIT P0, [R0+URZ+0x48], R9 ;  /* 0x00004809000075a7 */ /* 0x0044e400080011ff */
[----:B---3--:R-:W-:Y:S05]  /*9010*/  @!P0 NANOSLEEP.SYNCS 0x989680 ;  /* 0x009896800000895d */ /* 0x008fea0003900000 */
[----:B------:R-:W3:Y:S02]  /*9020*/  @!P0 SYNCS.PHASECHK.TRANS64 P0, [R0+URZ+0x48], R9 ;  /* 0x00004809000085a7 */ /* 0x000ee400080010ff */
[----:B---3--:R-:W-:Y:S05]  /*9030*/  @!P0 BRA `(.L_x_140) ;  /* 0xfffffffc00f08947 */ /* 0x008fea000383ffff */
[----:B------:R-:W-:Y:S05]  /*9040*/  BRA `(.L_x_141) ;  /* 0xffffffb400f87947 */ /* 0x000fea000383ffff */
.L_x_83:
[----:B------:R-:W-:-:S07]  /*9050*/  MOV R0, UR21 ;  /* 0x0000001500007c02 */ /* 0x000fce0008000f00 */
.L_x_142:
[----:B---3--:R3:W4:Y:S02]  /*9060*/  SYNCS.PHASECHK.TRANS64.TRYWAIT P0, [R0+URZ+0x40], R3 ;  /* 0x00004003000075a7 */ /* 0x00872400080011ff */
[----:B----4-:R-:W-:Y:S05]  /*9070*/  @!P0 NANOSLEEP.SYNCS 0x989680 ;  /* 0x009896800000895d */ /* 0x010fea0003900000 */
[----:B------:R-:W4:Y:S02]  /*9080*/  @!P0 SYNCS.PHASECHK.TRANS64 P0, [R0+URZ+0x40], R3 ;  /* 0x00004003000085a7 */ /* 0x000f2400080010ff */
[----:B----4-:R-:W-:Y:S05]  /*9090*/  @!P0 BRA `(.L_x_142) ;  /* 0xfffffffc00f08947 */ /* 0x010fea000383ffff */
[----:B------:R-:W-:Y:S05]  /*90a0*/  BRA `(.L_x_143) ;  /* 0xffffffb8006c7947 */ /* 0x000fea000383ffff */
.L_x_85:
[----:B-1----:R1:W2:Y:S02]  /*90b0*/  SYNCS.PHASECHK.TRANS64.TRYWAIT P0, [R3+URZ+0x60], R0 ;  /* 0x00006000030075a7 */ /* 0x0022a400080011ff */
[----:B--2---:R-:W-:Y:S05]  /*90c0*/  @!P0 NANOSLEEP.SYNCS 0x989680 ;  /* 0x009896800000895d */ /* 0x004fea0003900000 */
[----:B------:R-:W2:Y:S02]  /*90d0*/  @!P0 SYNCS.PHASECHK.TRANS64 P0, [R3+URZ+0x60], R0 ;  /* 0x00006000030085a7 */ /* 0x000ea400080010ff */
[----:B--2---:R-:W-:Y:S05]  /*90e0*/  @!P0 BRA `(.L_x_85) ;  /* 0xfffffffc00f08947 */ /* 0x004fea000383ffff */
[----:B------:R-:W-:Y:S05]  /*90f0*/  BRA `(.L_x_144) ;  /* 0xffffffbc00287947 */ /* 0x000fea000383ffff */
.L_x_96:
[----:B-1----:R1:W2:Y:S02]  /*9100*/  SYNCS.PHASECHK.TRANS64.TRYWAIT P1, [R3+URZ+0x30], R0 ;  /* 0x00003000030075a7 */ /* 0x0022a400080211ff */
[----:B--2---:R-:W-:Y:S05]  /*9110*/  @!P1 NANOSLEEP.SYNCS 0x989680 ;  /* 0x009896800000995d */ /* 0x004fea0003900000 */
[----:B------:R-:W2:Y:S02]  /*9120*/  @!P1 SYNCS.PHASECHK.TRANS64 P1, [R3+URZ+0x30], R0 ;  /* 0x00003000030095a7 */ /* 0x000ea400080210ff */
[----:B--2---:R-:W-:Y:S05]  /*9130*/  @!P1 BRA `(.L_x_96) ;  /* 0xfffffffc00f09947 */ /* 0x004fea000383ffff */
[----:B------:R-:W-:Y:S05]  /*9140*/  BRA `(.L_x_95) ;  /* 0xffffffc800a87947 */ /* 0x000fea000383ffff */
.L_x_98:
[----:B----4-:R4:W1:Y:S02]  /*9150*/  SYNCS.PHASECHK.TRANS64.TRYWAIT P0, [R78+URZ+0x80], R5 ;  /* 0x000080054e0075a7 */ /* 0x01086400080011ff */
[----:B-1----:R-:W-:Y:S05]  /*9160*/  @!P0 NANOSLEEP.SYNCS 0x989680 ;  /* 0x009896800000895d */ /* 0x002fea0003900000 */
[----:B------:R-:W1:Y:S02]  /*9170*/  @!P0 SYNCS.PHASECHK.TRANS64 P0, [R78+URZ+0x80], R5 ;  /* 0x000080054e0085a7 */ /* 0x000e6400080010ff */
[----:B-1----:R-:W-:Y:S05]  /*9180*/  @!P0 BRA `(.L_x_98) ;  /* 0xfffffffc00f08947 */ /* 0x002fea000383ffff */
[----:B------:R-:W-:Y:S05]  /*9190*/  BRA `(.L_x_97) ;  /* 0xffffffcc00047947 */ /* 0x000fea000383ffff */
.L_x_106:
[----:B--2---:R2:W3:Y:S02]  /*91a0*/  SYNCS.PHASECHK.TRANS64.TRYWAIT P0, [R111+URZ+0x30], R0 ;  /* 0x000030006f0075a7 */ /* 0x0044e400080011ff */
[----:B---3--:R-:W-:Y:S05]  /*91b0*/  @!P0 NANOSLEEP.SYNCS 0x989680 ;  /* 0x009896800000895d */ /* 0x008fea0003900000 */
[----:B------:R-:W3:Y:S02]  /*91c0*/  @!P0 SYNCS.PHASECHK.TRANS64 P0, [R111+URZ+0x30], R0 ;  /* 0x000030006f0085a7 */ /* 0x000ee400080010ff */
[----:B---3--:R-:W-:Y:S05]  /*91d0*/  @!P0 BRA `(.L_x_106) ;  /* 0xfffffffc00f08947 */ /* 0x008fea000383ffff */
[----:B------:R-:W-:Y:S05]  /*91e0*/  BRA `(.L_x_105) ;  /* 0xffffffe000087947 */ /* 0x000fea000383ffff */
        .weak           $__internal_0_$__cuda_sm10x_tcgen05_guardrail_trap_col_being_dealloced_not_returned_by_alloc
        .type           $__internal_0_$__cuda_sm10x_tcgen05_guardrail_trap_col_being_dealloced_not_returned_by_alloc,@function
        .size           $__internal_0_$__cuda_sm10x_tcgen05_guardrail_trap_col_being_dealloced_not_returned_by_alloc,($__internal_1_$__cuda_sm10x_tcgen05_guardrail_trap_phase_invalid_during_alloc - $__internal_0_$__cuda_sm10x_tcgen05_guardrail_trap_col_being_dealloced_not_returned_by_alloc)
$__internal_0_$__cuda_sm10x_tcgen05_guardrail_trap_col_being_dealloced_not_returned_by_alloc:
[----:B------:R-:W-:Y:S05]  /*91f0*/  BPT.TRAP 0x1 ;  /* 0x000000040000795c */ /* 0x000fea0000300000 */
[----:B------:R-:W-:-:S04]  /*9200*/  HFMA2 R3, -RZ, RZ, 0, 0 ;  /* 0x00000000ff037431 */ /* 0x000fc800000001ff */
[----:B------:R-:W-:Y:S05]  /*9210*/  RET.REL.NODEC R2 `(_ZN7cutlass13device_kernelINS_4gemm6kernel13GemmUniversalIN4cute5tupleIJiiiiEEENS1_10collective13CollectiveMmaINS1_35MainloopSm100TmaUmmaWarpSpecializedILi3ELi2ELi4ENS5_IJNS4_1CILi1EEENSA_ILi2EEESB_EEEEENS5_IJNSA_ILi128EEESF_SF_EEEaNS5_IJlSB_lEEEaSH_NS4_8TiledMMAINS4_8MMA_AtomIJNS4_15SM100_MMA_S8_SSIaaiLi128ELi128ELNS4_4UMMA5MajorE0ELSM_0ELNSL_8SaturateE0EEEEEENS4_6LayoutINS5_IJSB_SB_SB_EEENS5_IJNSA_ILi0EEESS_SS_EEEEENS5_IJNS4_10UnderscoreESV_SV_EEEEENS4_23SM90_TMA_LOAD_MULTICASTENS4_14ComposedLayoutINS4_7SwizzleILi3ELi4ELi3EEENS4_18smem_ptr_flag_bitsILi8EEENSQ_INS5_IJNSA_ILi8EEESF_EEENS5_IJSF_SB_EEEEEEEvNS4_8identityENS4_13SM90_TMA_LOADES18_vS19_EENS_8epilogue10collective18CollectiveEpilogueINS1C_23Sm100TmaWarpSpecializedILi2ELi2ELi64ELb0ELb0EEEJSG_NS5_IJNSQ_ISF_SB_EENSQ_INSA_ILi64EEESB_EEEEEaSH_aSH_NS1C_6fusion15FusionCallbacksIS1G_NS1L_17LinearCombinationIaiaiLNS_15FloatRoundStyleE2EEESG_S1K_JEEENS4_5SM1004TMEM4LOAD26SM100_TMEM_LOAD_32dp32b64xES1A_NSZ_INS10_ILi2ELi4ELi3EEES13_NSQ_INS5_IJS14_S1I_EEENS5_IJS1I_SB_EEEEEEENS4_39AutoVectorizingCopyWithAssumedAlignmentILi128EEENS4_14SM90_TMA_STOREES1Z_S21_S21_EEEvvEEEEvNT_6ParamsE) ;  /* 0xffffff6c02787950 */ /* 0x000fea0003c3ffff */
        .weak           $__internal_1_$__cuda_sm10x_tcgen05_guardrail_trap_phase_invalid_during_alloc
        .type           $__internal_1_$__cuda_sm10x_tcgen05_guardrail_trap_phase_invalid_during_alloc,@function
        .size           $__internal_1_$__cuda_sm10x_tcgen05_guardrail_trap_phase_invalid_during_alloc,($__internal_2_$__cuda_sm10x_tcgen05_guardrail_trap_unallocated_columns_being_dealloced - $__internal_1_$__cuda_sm10x_tcgen05_guardrail_trap_phase_invalid_during_alloc)
$__internal_1_$__cuda_sm10x_tcgen05_guardrail_trap_phase_invalid_during_alloc:
[----:B------:R-:W-:Y:S05]  /*9220*/  BPT.TRAP 0x1 ;  /* 0x000000040000795c */ /* 0x000fea0000300000 */
[----:B------:R-:W-:-:S04]  /*9230*/  MOV R5, 0x0 ;  /* 0x0000000000057802 */ /* 0x000fc80000000f00 */
[----:B------:R-:W-:Y:S05]  /*9240*/  RET.REL.NODEC R4 `(_ZN7cutlass13device_kernelINS_4gemm6kernel13GemmUniversalIN4cute5tupleIJiiiiEEENS1_10collective13CollectiveMmaINS1_35MainloopSm100TmaUmmaWarpSpecializedILi3ELi2ELi4ENS5_IJNS4_1CILi1EEENSA_ILi2EEESB_EEEEENS5_IJNSA_ILi128EEESF_SF_EEEaNS5_IJlSB_lEEEaSH_NS4_8TiledMMAINS4_8MMA_AtomIJNS4_15SM100_MMA_S8_SSIaaiLi128ELi128ELNS4_4UMMA5MajorE0ELSM_0ELNSL_8SaturateE0EEEEEENS4_6LayoutINS5_IJSB_SB_SB_EEENS5_IJNSA_ILi0EEESS_SS_EEEEENS5_IJNS4_10UnderscoreESV_SV_EEEEENS4_23SM90_TMA_LOAD_MULTICASTENS4_14ComposedLayoutINS4_7SwizzleILi3ELi4ELi3EEENS4_18smem_ptr_flag_bitsILi8EEENSQ_INS5_IJNSA_ILi8EEESF_EEENS5_IJSF_SB_EEEEEEEvNS4_8identityENS4_13SM90_TMA_LOADES18_vS19_EENS_8epilogue10collective18CollectiveEpilogueINS1C_23Sm100TmaWarpSpecializedILi2ELi2ELi64ELb0ELb0EEEJSG_NS5_IJNSQ_ISF_SB_EENSQ_INSA_ILi64EEESB_EEEEEaSH_aSH_NS1C_6fusion15FusionCallbacksIS1G_NS1L_17LinearCombinationIaiaiLNS_15FloatRoundStyleE2EEESG_S1K_JEEENS4_5SM1004TMEM4LOAD26SM100_TMEM_LOAD_32dp32b64xES1A_NSZ_INS10_ILi2ELi4ELi3EEES13_NSQ_INS5_IJS14_S1I_EEENS5_IJS1I_SB_EEEEEEENS4_39AutoVectorizingCopyWithAssumedAlignmentILi128EEENS4_14SM90_TMA_STOREES1Z_S21_S21_EEEvvEEEEvNT_6ParamsE) ;  /* 0xffffff6c046c7950 */ /* 0x000fea0003c3ffff */
        .weak           $__internal_2_$__cuda_sm10x_tcgen05_guardrail_trap_unallocated_columns_being_dealloced
        .type           $__internal_2_$__cuda_sm10x_tcgen05_guardrail_trap_unallocated_columns_being_dealloced,@function
        .size           $__internal_2_$__cuda_sm10x_tcgen05_guardrail_trap_unallocated_columns_being_dealloced,(.L_x_146 - $__internal_2_$__cuda_sm10x_tcgen05_guardrail_trap_unallocated_columns_being_dealloced)
$__internal_2_$__cuda_sm10x_tcgen05_guardrail_trap_unallocated_columns_being_dealloced:
[----:B------:R-:W-:Y:S05]  /*9250*/  BPT.TRAP 0x1 ;  /* 0x000000040000795c */ /* 0x000fea0000300000 */
[----:B------:R-:W-:-:S04]  /*9260*/  HFMA2 R3, -RZ, RZ, 0, 0 ;  /* 0x00000000ff037431 */ /* 0x000fc800000001ff */
[----:B------:R-:W-:Y:S05]  /*9270*/  RET.REL.NODEC R2 `(_ZN7cutlass13device_kernelINS_4gemm6kernel13GemmUniversalIN4cute5tupleIJiiiiEEENS1_10collective13CollectiveMmaINS1_35MainloopSm100TmaUmmaWarpSpecializedILi3ELi2ELi4ENS5_IJNS4_1CILi1EEENSA_ILi2EEESB_EEEEENS5_IJNSA_ILi128EEESF_SF_EEEaNS5_IJlSB_lEEEaSH_NS4_8TiledMMAINS4_8MMA_AtomIJNS4_15SM100_MMA_S8_SSIaaiLi128ELi128ELNS4_4UMMA5MajorE0ELSM_0ELNSL_8SaturateE0EEEEEENS4_6LayoutINS5_IJSB_SB_SB_EEENS5_IJNSA_ILi0EEESS_SS_EEEEENS5_IJNS4_10UnderscoreESV_SV_EEEEENS4_23SM90_TMA_LOAD_MULTICASTENS4_14ComposedLayoutINS4_7SwizzleILi3ELi4ELi3EEENS4_18smem_ptr_flag_bitsILi8EEENSQ_INS5_IJNSA_ILi8EEESF_EEENS5_IJSF_SB_EEEEEEEvNS4_8identityENS4_13SM90_TMA_LOADES18_vS19_EENS_8epilogue10collective18CollectiveEpilogueINS1C_23Sm100TmaWarpSpecializedILi2ELi2ELi64ELb0ELb0EEEJSG_NS5_IJNSQ_ISF_SB_EENSQ_INSA_ILi64EEESB_EEEEEaSH_aSH_NS1C_6fusion15FusionCallbacksIS1G_NS1L_17LinearCombinationIaiaiLNS_15FloatRoundStyleE2EEESG_S1K_JEEENS4_5SM1004TMEM4LOAD26SM100_TMEM_LOAD_32dp32b64xES1A_NSZ_INS10_ILi2ELi4ELi3EEES13_NSQ_INS5_IJS14_S1I_EEENS5_IJS1I_SB_EEEEEEENS4_39AutoVectorizingCopyWithAssumedAlignmentILi128EEENS4_14SM90_TMA_STOREES1Z_S21_S21_EEEvvEEEEvNT_6ParamsE) ;  /* 0xffffff6c02607950 */ /* 0x000fea0003c3ffff */
.L_x_145:
[----:B------:R-:W-:-:S00]  /*9280*/  BRA `(.L_x_145) ;  /* 0xfffffffc00fc7947 */ /* 0x000fc0000383ffff */
[----:B------:R-:W-:-:S00]  /*9290*/  NOP ;  /* 0x0000000000007918 */ /* 0x000fc00000000000 */
        /* <DEDUP_REMOVED lines=14> */
.L_x_146:


//--------------------- .nv.global.init           --------------------------
	.section	.nv.global.init,"aw",@progbits
.nv.global.init:
	.type		$str$27,@object
	.size		$str$27,($str$28 - $str$27)
$str$27:
        /*0000*/ 	.byte	0x28, 0x61, 0x64, 0x64, 0x72, 0x65, 0x73, 0x73, 0x20, 0x26, 0x20, 0x6d, 0x61, 0x73, 0x6b, 0x29
        /*0010*/ 	.byte	0x20, 0x3d, 0x3d, 0x20, 0x30, 0x00
	.type		$str$28,@object
	.size		$str$28,($str$26 - $str$28)
$str$28:
        /*0016*/ 	.byte	0x2f, 0x74, 0x6d, 0x70, 0x2f, 0x63, 0x75, 0x74, 0x6c, 0x61, 0x73, 0x73, 0x5f, 0x73, 0x77, 0x65
        /*0026*/ 	.byte	0x65, 0x70, 0x5f, 0x73, 0x72, 0x63, 0x2f, 0x69, 0x6e, 0x63, 0x6c, 0x75, 0x64, 0x65, 0x2f, 0x63
        /*0036*/ 	.byte	0x75, 0x74, 0x65, 0x2f, 0x70, 0x6f, 0x69, 0x6e, 0x74, 0x65, 0x72, 0x5f, 0x66, 0x6c, 0x61, 0x67
        /*0046*/ 	.byte	0x67, 0x65, 0x64, 0x2e, 0x68, 0x70, 0x70, 0x00
	.type		$str$26,@object
	.size		$str$26,($str$25 - $str$26)
$str$26:
        /*004e*/ 	.byte	0x2f, 0x74, 0x6d, 0x70, 0x2f, 0x63, 0x75, 0x74, 0x6c, 0x61, 0x73, 0x73, 0x5f, 0x73, 0x77, 0x65
        /*005e*/ 	.byte	0x65, 0x70, 0x5f, 0x73, 0x72, 0x63, 0x2f, 0x69, 0x6e, 0x63, 0x6c, 0x75, 0x64, 0x65, 0x2f, 0x63
        /*006e*/ 	.byte	0x75, 0x74, 0x65, 0x2f, 0x61, 0x74, 0x6f, 0x6d, 0x2f, 0x63, 0x6f, 0x70, 0x79, 0x5f, 0x74, 0x72
        /*007e*/ 	.byte	0x61, 0x69, 0x74, 0x73, 0x5f, 0x73, 0x6d, 0x31, 0x30, 0x30, 0x2e, 0x68, 0x70, 0x70, 0x00
	.type		$str$25,@object
	.size		$str$25,(__unnamed_1 - $str$25)
$str$25:
        /*008d*/ 	.byte	0x28, 0x28, 0x75, 0x69, 0x6e, 0x74, 0x33, 0x32, 0x5f, 0x74, 0x28, 0x74, 0x68, 0x72, 0x65, 0x61
        /*009d*/ 	.byte	0x64, 0x49, 0x64, 0x78, 0x2e, 0x78, 0x29, 0x20, 0x2f, 0x20, 0x33, 0x32, 0x29, 0x20, 0x25, 0x20
        /*00ad*/ 	.byte	0x34, 0x29, 0x20, 0x3d, 0x3d, 0x20, 0x28, 0x28, 0x28, 0x74, 0x6d, 0x65, 0x6d, 0x5f, 0x61, 0x64
        /*00bd*/ 	.byte	0x64, 0x72, 0x20, 0x3e, 0x3e, 0x20, 0x31, 0x36, 0x29, 0x20, 0x2f, 0x20, 0x33, 0x32, 0x29, 0x20
        /*00cd*/ 	.byte	0x25, 0x20, 0x34, 0x29, 0x00
	.type		__unnamed_1,@object
	.size		__unnamed_1,(__unnamed_2 - __unnamed_1)
__unnamed_1:
        /*00d2*/ 	.byte	0x61, 0x75, 0x74, 0x6f, 0x20, 0x63, 0x75, 0x74, 0x65, 0x3a, 0x3a, 0x61, 0x73, 0x5f, 0x70, 0x6f
        /* <DEDUP_REMOVED lines=24> */
        /*0262*/ 	.byte	0x5d, 0x00
	.type		__unnamed_2,@object
	.size		__unnamed_2,(.L_2 - __unnamed_2)
__unnamed_2:
        /* <DEDUP_REMOVED lines=42> */
        /*0504*/ 	.byte	0x43, 0x3c, 0x30, 0x3e, 0x3e, 0x3e, 0x3e, 0x5d, 0x00
.L_2:


//--------------------- .nv.shared._ZN7cutlass13device_kernelINS_4gemm6kernel13GemmUniversalIN4cute5tupleIJiiiiEEENS1_10collective13CollectiveMmaINS1_35MainloopSm100TmaUmmaWarpSpecializedILi3ELi2ELi4ENS5_IJNS4_1CILi1EEENSA_ILi2EEESB_EEEEENS5_IJNSA_ILi128EEESF_SF_EEEaNS5_IJlSB_lEEEaSH_NS4_8TiledMMAINS4_8MMA_AtomIJNS4_15SM100_MMA_S8_SSIaaiLi128ELi128ELNS4_4UMMA5MajorE0ELSM_0ELNSL_8SaturateE0EEEEEENS4_6LayoutINS5_IJSB_SB_SB_EEENS5_IJNSA_ILi0EEESS_SS_EEEEENS5_IJNS4_10UnderscoreESV_SV_EEEEENS4_23SM90_TMA_LOAD_MULTICASTENS4_14ComposedLayoutINS4_7SwizzleILi3ELi4ELi3EEENS4_18smem_ptr_flag_bitsILi8EEENSQ_INS5_IJNSA_ILi8EEESF_EEENS5_IJSF_SB_EEEEEEEvNS4_8identityENS4_13SM90_TMA_LOADES18_vS19_EENS_8epilogue10collective18CollectiveEpilogueINS1C_23Sm100TmaWarpSpecializedILi2ELi2ELi64ELb0ELb0EEEJSG_NS5_IJNSQ_ISF_SB_EENSQ_INSA_ILi64EEESB_EEEEEaSH_aSH_NS1C_6fusion15FusionCallbacksIS1G_NS1L_17LinearCombinationIaiaiLNS_15FloatRoundStyleE2EEESG_S1K_JEEENS4_5SM1004TMEM4LOAD26SM100_TMEM_LOAD_32dp32b64xES1A_NSZ_INS10_ILi2ELi4ELi3EEES13_NSQ_INS5_IJS14_S1I_EEENS5_IJS1I_SB_EEEEEEENS4_39AutoVectorizingCopyWithAssumedAlignmentILi128EEENS4_14SM90_TMA_STOREES1Z_S21_S21_EEEvvEEEEvNT_6ParamsE --------------------------
	.section	.nv.shared._ZN7cutlass13device_kernelINS_4gemm6kernel13GemmUniversalIN4cute5tupleIJiiiiEEENS1_10collective13CollectiveMmaINS1_35MainloopSm100TmaUmmaWarpSpecializedILi3ELi2ELi4ENS5_IJNS4_1CILi1EEENSA_ILi2EEESB_EEEEENS5_IJNSA_ILi128EEESF_SF_EEEaNS5_IJlSB_lEEEaSH_NS4_8TiledMMAINS4_8MMA_AtomIJNS4_15SM100_MMA_S8_SSIaaiLi128ELi128ELNS4_4UMMA5MajorE0ELSM_0ELNSL_8SaturateE0EEEEEENS4_6LayoutINS5_IJSB_SB_SB_EEENS5_IJNSA_ILi0EEESS_SS_EEEEENS5_IJNS4_10UnderscoreESV_SV_EEEEENS4_23SM90_TMA_LOAD_MULTICASTENS4_14ComposedLayoutINS4_7SwizzleILi3ELi4ELi3EEENS4_18smem_ptr_flag_bitsILi8EEENSQ_INS5_IJNSA_ILi8EEESF_EEENS5_IJSF_SB_EEEEEEEvNS4_8identityENS4_13SM90_TMA_LOADES18_vS19_EENS_8epilogue10collective18CollectiveEpilogueINS1C_23Sm100TmaWarpSpecializedILi2ELi2ELi64ELb0ELb0EEEJSG_NS5_IJNSQ_ISF_SB_EENSQ_INSA_ILi64EEESB_EEEEEaSH_aSH_NS1C_6fusion15FusionCallbacksIS1G_NS1L_17LinearCombinationIaiaiLNS_15FloatRoundStyleE2EEESG_S1K_JEEENS4_5SM1004TMEM4LOAD26SM100_TMEM_LOAD_32dp32b64xES1A_NSZ_INS10_ILi2ELi4ELi3EEES13_NSQ_INS5_IJS14_S1I_EEENS5_IJS1I_SB_EEEEEEENS4_39AutoVectorizingCopyWithAssumedAlignmentILi128EEENS4_14SM90_TMA_STOREES1Z_S21_S21_EEEvvEEEEvNT_6ParamsE,"aw",@nobits
	.sectionflags	@""
	.align	16
	.zero		1024


//--------------------- .nv.shared.reserved.0     --------------------------
	.section	.nv.shared.reserved.0,"aw",@nobits
	.weak		__nv_reservedSMEM_offset_0_alias
	.size		__nv_reservedSMEM_offset_0_alias, 0, 64
	.other		__nv_reservedSMEM_offset_0_alias,@"STO_CUDA_RESERVED_SHARED STV_DEFAULT"
__nv_reservedSMEM_offset_0_alias:
	.zero		0
.nv.shared.reserved.0:
	.zero		64
	.weak		__nv_reservedSMEM_tcgen05_partition
	.type		__nv_reservedSMEM_tcgen05_partition,@object
	.size		__nv_reservedSMEM_tcgen05_partition,(.L_0 - __nv_reservedSMEM_tcgen05_partition)
__nv_reservedSMEM_tcgen05_partition:
	.zero		32
.L_0:


//--------------------- .nv.global                --------------------------
	.section	.nv.global,"aw",@nobits
.nv.global:
	.type		_ZN39_INTERNAL_38e022f0_4_k_cu_575f1bd6_94444cute1_E,@object
	.size		_ZN39_INTERNAL_38e022f0_4_k_cu_575f1bd6_94444cute1_E,(_ZN39_INTERNAL_38e022f0_4_k_cu_575f1bd6_94444cuda3std3__45__cpo6cbeginE - _ZN39_INTERNAL_38e022f0_4_k_cu_575f1bd6_94444cute1_E)
_ZN39_INTERNAL_38e022f0_4_k_cu_575f1bd6_94444cute1_E:
	.zero		1
	.type		_ZN39_INTERNAL_38e022f0_4_k_cu_575f1bd6_94444cuda3std3__45__cpo6cbeginE,@object
	.size		_ZN39_INTERNAL_38e022f0_4_k_cu_575f1bd6_94444cuda3std3__45__cpo6cbeginE,(_ZN39_INTERNAL_38e022f0_4_k_cu_575f1bd6_94444cuda3std3__48in_placeE - _ZN39_INTERNAL_38e022f0_4_k_cu_575f1bd6_94444cuda3std3__45__cpo6cbeginE)
_ZN39_INTERNAL_38e022f0_4_k_cu_575f1bd6_94444cuda3std3__45__cpo6cbeginE:
	.zero		1
	.type		_ZN39_INTERNAL_38e022f0_4_k_cu_575f1bd6_94444cuda3std3__48in_placeE,@object
	.size		_ZN39_INTERNAL_38e022f0_4_k_cu_575f1bd6_94444cuda3std3__48in_placeE,(_ZN39_INTERNAL_38e022f0_4_k_cu_575f1bd6_94444cuda3std6ranges3__45__cpo9iter_moveE - _ZN39_INTERNAL_38e022f0_4_k_cu_575f1bd6_94444cuda3std3__48in_placeE)
_ZN39_INTERNAL_38e022f0_4_k_cu_575f1bd6_94444cuda3std3__48in_placeE:
	.zero		1
	.type		_ZN39_INTERNAL_38e022f0_4_k_cu_575f1bd6_94444cuda3std6ranges3__45__cpo9iter_moveE,@object
	.size		_ZN39_INTERNAL_38e022f0_4_k_cu_575f1bd6_94444cuda3std6ranges3__45__cpo9iter_moveE,(_ZN39_INTERNAL_38e022f0_4_k_cu_575f1bd6_94444cuda3std3__45__cpo5beginE - _ZN39_INTERNAL_38e022f0_4_k_cu_575f1bd6_94444cuda3std6ranges3__45__cpo9iter_moveE)
_ZN39_INTERNAL_38e022f0_4_k_cu_575f1bd6_94444cuda3std6ranges3__45__cpo9iter_moveE:
	.zero		1
	.type		_ZN39_INTERNAL_38e022f0_4_k_cu_575f1bd6_94444cuda3std3__45__cpo5beginE,@object
	.size		_ZN39_INTERNAL_38e022f0_4_k_cu_575f1bd6_94444cuda3std3__45__cpo5beginE,(_ZN39_INTERNAL_38e022f0_4_k_cu_575f1bd6_94444cuda3std3__441_GLOBAL__N__38e022f0_4_k_cu_575f1bd6_94446ignoreE - _ZN39_INTERNAL_38e022f0_4_k_cu_575f1bd6_94444cuda3std3__45__cpo5beginE)
_ZN39_INTERNAL_38e022f0_4_k_cu_575f1bd6_94444cuda3std3__45__cpo5beginE:
	.zero		1
	.type		_ZN39_INTERNAL_38e022f0_4_k_cu_575f1bd6_94444cuda3std3__441_GLOBAL__N__38e022f0_4_k_cu_575f1bd6_94446ignoreE,@object
	.size		_ZN39_INTERNAL_38e022f0_4_k_cu_575f1bd6_94444cuda3std3__441_GLOBAL__N__38e022f0_4_k_cu_575f1bd6_94446ignoreE,(_ZN39_INTERNAL_38e022f0_4_k_cu_575f1bd6_94444cute7productE - _ZN39_INTERNAL_38e022f0_4_k_cu_575f1bd6_94444cuda3std3__441_GLOBAL__N__38e022f0_4_k_cu_575f1bd6_94446ignoreE)
_ZN39_INTERNAL_38e022f0_4_k_cu_575f1bd6_94444cuda3std3__441_GLOBAL__N__38e022f0_4_k_cu_575f1bd6_94446ignoreE:
	.zero		1
	.type		_ZN39_INTERNAL_38e022f0_4_k_cu_575f1bd6_94444cute7productE,@object
	.size		_ZN39_INTERNAL_38e022f0_4_k_cu_575f1bd6_94444cute7productE,(_ZN39_INTERNAL_38e022f0_4_k_cu_575f1bd6_94444cuda3std3__45__cpo3endE - _ZN39_INTERNAL_38e022f0_4_k_cu_575f1bd6_94444cute7productE)
_ZN39_INTERNAL_38e022f0_4_k_cu_575f1bd6_94444cute7productE:
	.zero		1
	.type		_ZN39_INTERNAL_38e022f0_4_k_cu_575f1bd6_94444cuda3std3__45__cpo3endE,@object
	.size		_ZN39_INTERNAL_38e022f0_4_k_cu_575f1bd6_94444cuda3std3__45__cpo3endE,(_ZN39_INTERNAL_38e022f0_4_k_cu_575f1bd6_94444cuda3std3__419piecewise_constructE - _ZN39_INTERNAL_38e022f0_4_k_cu_575f1bd6_94444cuda3std3__45__cpo3endE)
_ZN39_INTERNAL_38e022f0_4_k_cu_575f1bd6_94444cuda3std3__45__cpo3endE:
	.zero		1
	.type		_ZN39_INTERNAL_38e022f0_4_k_cu_575f1bd6_94444cuda3std3__419piecewise_constructE,@object
	.size		_ZN39_INTERNAL_38e022f0_4_k_cu_575f1bd6_94444cuda3std3__419piecewise_constructE,(_ZN39_INTERNAL_38e022f0_4_k_cu_575f1bd6_94444cuda3std3__45__cpo4cendE - _ZN39_INTERNAL_38e022f0_4_k_cu_575f1bd6_94444cuda3std3__419piecewise_constructE)
_ZN39_INTERNAL_38e022f0_4_k_cu_575f1bd6_94444cuda3std3__419piecewise_constructE:
	.zero		1
	.type		_ZN39_INTERNAL_38e022f0_4_k_cu_575f1bd6_94444cuda3std3__45__cpo4cendE,@object
	.size		_ZN39_INTERNAL_38e022f0_4_k_cu_575f1bd6_94444cuda3std3__45__cpo4cendE,(_ZN39_INTERNAL_38e022f0_4_k_cu_575f1bd6_94444cuda3std6ranges3__45__cpo4swapE - _ZN39_INTERNAL_38e022f0_4_k_cu_575f1bd6_94444cuda3std3__45__cpo4cendE)
_ZN39_INTERNAL_38e022f0_4_k_cu_575f1bd6_94444cuda3std3__45__cpo4cendE:
	.zero		1
	.type		_ZN39_INTERNAL_38e022f0_4_k_cu_575f1bd6_94444cuda3std6ranges3__45__cpo4swapE,@object
	.size		_ZN39_INTERNAL_38e022f0_4_k_cu_575f1bd6_94444cuda3std6ranges3__45__cpo4swapE,(.L_10 - _ZN39_INTERNAL_38e022f0_4_k_cu_575f1bd6_94444cuda3std6ranges3__45__cpo4swapE)
_ZN39_INTERNAL_38e022f0_4_k_cu_575f1bd6_94444cuda3std6ranges3__45__cpo4swapE:
	.zero		1
.L_10:


//--------------------- .nv.constant0._ZN7cutlass13device_kernelINS_4gemm6kernel13GemmUniversalIN4cute5tupleIJiiiiEEENS1_10collective13CollectiveMmaINS1_35MainloopSm100TmaUmmaWarpSpecializedILi3ELi2ELi4ENS5_IJNS4_1CILi1EEENSA_ILi2EEESB_EEEEENS5_IJNSA_ILi128EEESF_SF_EEEaNS5_IJlSB_lEEEaSH_NS4_8TiledMMAINS4_8MMA_AtomIJNS4_15SM100_MMA_S8_SSIaaiLi128ELi128ELNS4_4UMMA5MajorE0ELSM_0ELNSL_8SaturateE0EEEEEENS4_6LayoutINS5_IJSB_SB_SB_EEENS5_IJNSA_ILi0EEESS_SS_EEEEENS5_IJNS4_10UnderscoreESV_SV_EEEEENS4_23SM90_TMA_LOAD_MULTICASTENS4_14ComposedLayoutINS4_7SwizzleILi3ELi4ELi3EEENS4_18smem_ptr_flag_bitsILi8EEENSQ_INS5_IJNSA_ILi8EEESF_EEENS5_IJSF_SB_EEEEEEEvNS4_8identityENS4_13SM90_TMA_LOADES18_vS19_EENS_8epilogue10collective18CollectiveEpilogueINS1C_23Sm100TmaWarpSpecializedILi2ELi2ELi64ELb0ELb0EEEJSG_NS5_IJNSQ_ISF_SB_EENSQ_INSA_ILi64EEESB_EEEEEaSH_aSH_NS1C_6fusion15FusionCallbacksIS1G_NS1L_17LinearCombinationIaiaiLNS_15FloatRoundStyleE2EEESG_S1K_JEEENS4_5SM1004TMEM4LOAD26SM100_TMEM_LOAD_32dp32b64xES1A_NSZ_INS10_ILi2ELi4ELi3EEES13_NSQ_INS5_IJS14_S1I_EEENS5_IJS1I_SB_EEEEEEENS4_39AutoVectorizingCopyWithAssumedAlignmentILi128EEENS4_14SM90_TMA_STOREES1Z_S21_S21_EEEvvEEEEvNT_6ParamsE --------------------------
	.section	.nv.constant0._ZN7cutlass13device_kernelINS_4gemm6kernel13GemmUniversalIN4cute5tupleIJiiiiEEENS1_10collective13CollectiveMmaINS1_35MainloopSm100TmaUmmaWarpSpecializedILi3ELi2ELi4ENS5_IJNS4_1CILi1EEENSA_ILi2EEESB_EEEEENS5_IJNSA_ILi128EEESF_SF_EEEaNS5_IJlSB_lEEEaSH_NS4_8TiledMMAINS4_8MMA_AtomIJNS4_15SM100_MMA_S8_SSIaaiLi128ELi128ELNS4_4UMMA5MajorE0ELSM_0ELNSL_8SaturateE0EEEEEENS4_6LayoutINS5_IJSB_SB_SB_EEENS5_IJNSA_ILi0EEESS_SS_EEEEENS5_IJNS4_10UnderscoreESV_SV_EEEEENS4_23SM90_TMA_LOAD_MULTICASTENS4_14ComposedLayoutINS4_7SwizzleILi3ELi4ELi3EEENS4_18smem_ptr_flag_bitsILi8EEENSQ_INS5_IJNSA_ILi8EEESF_EEENS5_IJSF_SB_EEEEEEEvNS4_8identityENS4_13SM90_TMA_LOADES18_vS19_EENS_8epilogue10collective18CollectiveEpilogueINS1C_23Sm100TmaWarpSpecializedILi2ELi2ELi64ELb0ELb0EEEJSG_NS5_IJNSQ_ISF_SB_EENSQ_INSA_ILi64EEESB_EEEEEaSH_aSH_NS1C_6fusion15FusionCallbacksIS1G_NS1L_17LinearCombinationIaiaiLNS_15FloatRoundStyleE2EEESG_S1K_JEEENS4_5SM1004TMEM4LOAD26SM100_TMEM_LOAD_32dp32b64xES1A_NSZ_INS10_ILi2ELi4ELi3EEES13_NSQ_INS5_IJS14_S1I_EEENS5_IJS1I_SB_EEEEEEENS4_39AutoVectorizingCopyWithAssumedAlignmentILi128EEENS4_14SM90_TMA_STOREES1Z_S21_S21_EEEvvEEEEvNT_6ParamsE,"a",@progbits
	.sectionflags	@""
	.align	4
.nv.constant0._ZN7cutlass13device_kernelINS_4gemm6kernel13GemmUniversalIN4cute5tupleIJiiiiEEENS1_10collective13CollectiveMmaINS1_35MainloopSm100TmaUmmaWarpSpecializedILi3ELi2ELi4ENS5_IJNS4_1CILi1EEENSA_ILi2EEESB_EEEEENS5_IJNSA_ILi128EEESF_SF_EEEaNS5_IJlSB_lEEEaSH_NS4_8TiledMMAINS4_8MMA_AtomIJNS4_15SM100_MMA_S8_SSIaaiLi128ELi128ELNS4_4UMMA5MajorE0ELSM_0ELNSL_8SaturateE0EEEEEENS4_6LayoutINS5_IJSB_SB_SB_EEENS5_IJNSA_ILi0EEESS_SS_EEEEENS5_IJNS4_10UnderscoreESV_SV_EEEEENS4_23SM90_TMA_LOAD_MULTICASTENS4_14ComposedLayoutINS4_7SwizzleILi3ELi4ELi3EEENS4_18smem_ptr_flag_bitsILi8EEENSQ_INS5_IJNSA_ILi8EEESF_EEENS5_IJSF_SB_EEEEEEEvNS4_8identityENS4_13SM90_TMA_LOADES18_vS19_EENS_8epilogue10collective18CollectiveEpilogueINS1C_23Sm100TmaWarpSpecializedILi2ELi2ELi64ELb0ELb0EEEJSG_NS5_IJNSQ_ISF_SB_EENSQ_INSA_ILi64EEESB_EEEEEaSH_aSH_NS1C_6fusion15FusionCallbacksIS1G_NS1L_17LinearCombinationIaiaiLNS_15FloatRoundStyleE2EEESG_S1K_JEEENS4_5SM1004TMEM4LOAD26SM100_TMEM_LOAD_32dp32b64xES1A_NSZ_INS10_ILi2ELi4ELi3EEES13_NSQ_INS5_IJS14_S1I_EEENS5_IJS1I_SB_EEEEEEENS4_39AutoVectorizingCopyWithAssumedAlignmentILi128EEENS4_14SM90_TMA_STOREES1Z_S21_S21_EEEvvEEEEvNT_6ParamsE:
	.zero		2944


//--------------------- SYMBOLS --------------------------

	.type		.nv.reservedSmem.offset0,@object
	.size		.nv.reservedSmem.offset0,0x4
	.type		.nv.reservedSmem.cap,@object
	.size		.nv.reservedSmem.cap,0x4
	.type		__assertfail,@function
